// auto-generated by cutlass_sweep.gemm — config: {"arch": "sm_100", "cluster_m": 1, "cluster_n": 1, "dtype": "fp16", "dtype_b": "fp16", "layout": "nt", "stages": 0, "tile_k": 64, "tile_m": 128, "tile_n": 256}
#include "cutlass/cutlass.h"
#include "cutlass/gemm/collective/collective_builder.hpp"
#include "cutlass/gemm/device/gemm_universal_adapter.h"
#include "cutlass/gemm/kernel/gemm_universal.hpp"
#include "cutlass/epilogue/collective/collective_builder.hpp"

using ElemA = cutlass::half_t;
using ElemB = cutlass::half_t;
using ElemCD = cutlass::half_t;
using Acc  = float;
using TileShape    = cute::Shape<cute::_128, cute::_256, cute::_64>;
using ClusterShape = cute::Shape<cute::_1, cute::_1, cute::_1>;

using CollectiveEpilogue = typename cutlass::epilogue::collective::CollectiveBuilder<
    cutlass::arch::Sm100, cutlass::arch::OpClassTensorOp,
    TileShape, ClusterShape,
    cutlass::epilogue::collective::EpilogueTileAuto,
    Acc, Acc,
    ElemCD, cutlass::layout::RowMajor, 128 / cutlass::sizeof_bits<ElemCD>::value,
    ElemCD, cutlass::layout::RowMajor, 128 / cutlass::sizeof_bits<ElemCD>::value,
    cutlass::epilogue::collective::EpilogueScheduleAuto
  >::CollectiveOp;

using CollectiveMainloop = typename cutlass::gemm::collective::CollectiveBuilder<
    cutlass::arch::Sm100, cutlass::arch::OpClassTensorOp,
    ElemA, cutlass::layout::RowMajor, 128 / cutlass::sizeof_bits<ElemA>::value,
    ElemB, cutlass::layout::ColumnMajor, 128 / cutlass::sizeof_bits<ElemB>::value,
    Acc,
    TileShape, ClusterShape,
    cutlass::gemm::collective::StageCountAutoCarveout<static_cast<int>(sizeof(typename CollectiveEpilogue::SharedStorage))>,
    cutlass::gemm::collective::KernelScheduleAuto
  >::CollectiveOp;

using GemmKernel = cutlass::gemm::kernel::GemmUniversal<
    cute::Shape<int,int,int,int>,
    CollectiveMainloop,
    CollectiveEpilogue
>;
using Gemm = cutlass::gemm::device::GemmUniversalAdapter<GemmKernel>;

// Force the device kernel symbol into the cubin without needing a host main.
auto* _anchor = &cutlass::device_kernel<GemmKernel>;


// ===== COMPILED SASS (sm_100a) =====

	.target	sm_100a

	.elftype	@"ET_EXEC"


//--------------------- .note.nv.tkinfo           --------------------------
	.section	.note.nv.tkinfo,"",@"SHT_NOTE"
	.sectionflags	@"SHF_NOTE_NV_TKINFO"
	.tkinfo
        /*0018*/ 	.word	0x00000002
        /*0030*/ 	.string	""
        /*0030*/ 	.string	"ptxas"
        /*0030*/ 	.string	"Cuda compilation tools, release 13.0, V13.0.88"
        /*0030*/ 	.string	"Build cuda_13.0.r13.0/compiler.36424714_0"
        /*0030*/ 	.string	"-arch sm_100a -m 64 "



//--------------------- .note.nv.cuinfo           --------------------------
	.section	.note.nv.cuinfo,"",@"SHT_NOTE"
	.sectionflags	@"SHF_NOTE_NV_CUINFO"
        /*0018*/ 	.short	0x0002
        /*001a*/ 	.short	0x0064
        /*001c*/ 	.short	0x0082
	.zero		2


//--------------------- .nv.info                  --------------------------
	.section	.nv.info,"",@"SHT_CUDA_INFO"
	.align	4


	//----- nvinfo : EIATTR_REGCOUNT
	.align		4
        /*0000*/ 	.byte	0x04, 0x2f
        /*0002*/ 	.short	(.L_19 - .L_18)
	.align		4
.L_18:
        /*0004*/ 	.word	index@(_ZN7cutlass13device_kernelINS_4gemm6kernel13GemmUniversalIN4cute5tupleIJiiiiEEENS1_10collective13CollectiveMmaINS1_35MainloopSm100TmaUmmaWarpSpecializedILi3ELi2ELi2ENS5_IJNS4_1CILi1EEESB_SB_EEEEENS5_IJNSA_ILi128EEENSA_ILi256EEENSA_ILi64EEEEEENS_6half_tENS5_IJlSB_lEEESI_SJ_NS4_8TiledMMAINS4_8MMA_AtomIJNS4_20SM100_MMA_F16BF16_SSISI_SI_fLi128ELi256ELNS4_4UMMA5MajorE0ELSO_0ELNSN_7ScaleInE0ELSP_0EEEEEENS4_6LayoutISC_NS5_IJNSA_ILi0EEEST_ST_EEEEENS5_IJNS4_10UnderscoreESW_SW_EEEEENS4_13SM90_TMA_LOADENS4_14ComposedLayoutINS4_7SwizzleILi3ELi4ELi3EEENS4_18smem_ptr_flag_bitsILi16EEENSS_INS5_IJNSA_ILi8EEESG_EEENS5_IJSG_SB_EEEEEEEvNS4_8identityESZ_S19_vS1A_EENS_8epilogue10collective18CollectiveEpilogueINS1C_23Sm100TmaWarpSpecializedILi4ELi2ELi64ELb1ELb0EEEJSH_NS5_IJNSS_ISE_SB_EENSS_ISG_SB_EEEEESI_SJ_SI_SJ_NS1C_6fusion15FusionCallbacksIS1G_NS1K_17LinearCombinationISI_fSI_fLNS_15FloatRoundStyleE2EEESH_S1J_JEEENS4_5SM1004TMEM4LOAD26SM100_TMEM_LOAD_32dp32b64xESZ_S19_NS4_39AutoVectorizingCopyWithAssumedAlignmentILi128EEENS4_14SM90_TMA_STOREES19_S1V_S1V_EEEvvEEEEvNT_6ParamsE)
        /*0008*/ 	.word	0x000000b9


	//----- nvinfo : EIATTR_FRAME_SIZE
	.align		4
.L_19:
        /*000c*/ 	.byte	0x04, 0x11
        /*000e*/ 	.short	(.L_21 - .L_20)
	.align		4
.L_20:
        /*0010*/ 	.word	index@($__internal_2_$__cuda_sm10x_tcgen05_guardrail_trap_unallocated_columns_being_dealloced)
        /*0014*/ 	.word	0x00000000


	//----- nvinfo : EIATTR_FRAME_SIZE
	.align		4
.L_21:
        /*0018*/ 	.byte	0x04, 0x11
        /*001a*/ 	.short	(.L_23 - .L_22)
	.align		4
.L_22:
        /*001c*/ 	.word	index@($__internal_1_$__cuda_sm10x_tcgen05_guardrail_trap_phase_invalid_during_alloc)
        /*0020*/ 	.word	0x00000000


	//----- nvinfo : EIATTR_FRAME_SIZE
	.align		4
.L_23:
        /*0024*/ 	.byte	0x04, 0x11
        /*0026*/ 	.short	(.L_25 - .L_24)
	.align		4
.L_24:
        /*0028*/ 	.word	index@($__internal_0_$__cuda_sm10x_tcgen05_guardrail_trap_col_being_dealloced_not_returned_by_alloc)
        /*002c*/ 	.word	0x00000000


	//----- nvinfo : EIATTR_FRAME_SIZE
	.align		4
.L_25:
        /*0030*/ 	.byte	0x04, 0x11
        /*0032*/ 	.short	(.L_27 - .L_26)
	.align		4
.L_26:
        /*0034*/ 	.word	index@(_ZN7cutlass13device_kernelINS_4gemm6kernel13GemmUniversalIN4cute5tupleIJiiiiEEENS1_10collective13CollectiveMmaINS1_35MainloopSm100TmaUmmaWarpSpecializedILi3ELi2ELi2ENS5_IJNS4_1CILi1EEESB_SB_EEEEENS5_IJNSA_ILi128EEENSA_ILi256EEENSA_ILi64EEEEEENS_6half_tENS5_IJlSB_lEEESI_SJ_NS4_8TiledMMAINS4_8MMA_AtomIJNS4_20SM100_MMA_F16BF16_SSISI_SI_fLi128ELi256ELNS4_4UMMA5MajorE0ELSO_0ELNSN_7ScaleInE0ELSP_0EEEEEENS4_6LayoutISC_NS5_IJNSA_ILi0EEEST_ST_EEEEENS5_IJNS4_10UnderscoreESW_SW_EEEEENS4_13SM90_TMA_LOADENS4_14ComposedLayoutINS4_7SwizzleILi3ELi4ELi3EEENS4_18smem_ptr_flag_bitsILi16EEENSS_INS5_IJNSA_ILi8EEESG_EEENS5_IJSG_SB_EEEEEEEvNS4_8identityESZ_S19_vS1A_EENS_8epilogue10collective18CollectiveEpilogueINS1C_23Sm100TmaWarpSpecializedILi4ELi2ELi64ELb1ELb0EEEJSH_NS5_IJNSS_ISE_SB_EENSS_ISG_SB_EEEEESI_SJ_SI_SJ_NS1C_6fusion15FusionCallbacksIS1G_NS1K_17LinearCombinationISI_fSI_fLNS_15FloatRoundStyleE2EEESH_S1J_JEEENS4_5SM1004TMEM4LOAD26SM100_TMEM_LOAD_32dp32b64xESZ_S19_NS4_39AutoVectorizingCopyWithAssumedAlignmentILi128EEENS4_14SM90_TMA_STOREES19_S1V_S1V_EEEvvEEEEvNT_6ParamsE)
        /*0038*/ 	.word	0x00000000


	//----- nvinfo : EIATTR_MIN_STACK_SIZE
	.align		4
.L_27:
        /*003c*/ 	.byte	0x04, 0x12
        /*003e*/ 	.short	(.L_29 - .L_28)
	.align		4
.L_28:
        /*0040*/ 	.word	index@(_ZN7cutlass13device_kernelINS_4gemm6kernel13GemmUniversalIN4cute5tupleIJiiiiEEENS1_10collective13CollectiveMmaINS1_35MainloopSm100TmaUmmaWarpSpecializedILi3ELi2ELi2ENS5_IJNS4_1CILi1EEESB_SB_EEEEENS5_IJNSA_ILi128EEENSA_ILi256EEENSA_ILi64EEEEEENS_6half_tENS5_IJlSB_lEEESI_SJ_NS4_8TiledMMAINS4_8MMA_AtomIJNS4_20SM100_MMA_F16BF16_SSISI_SI_fLi128ELi256ELNS4_4UMMA5MajorE0ELSO_0ELNSN_7ScaleInE0ELSP_0EEEEEENS4_6LayoutISC_NS5_IJNSA_ILi0EEEST_ST_EEEEENS5_IJNS4_10UnderscoreESW_SW_EEEEENS4_13SM90_TMA_LOADENS4_14ComposedLayoutINS4_7SwizzleILi3ELi4ELi3EEENS4_18smem_ptr_flag_bitsILi16EEENSS_INS5_IJNSA_ILi8EEESG_EEENS5_IJSG_SB_EEEEEEEvNS4_8identityESZ_S19_vS1A_EENS_8epilogue10collective18CollectiveEpilogueINS1C_23Sm100TmaWarpSpecializedILi4ELi2ELi64ELb1ELb0EEEJSH_NS5_IJNSS_ISE_SB_EENSS_ISG_SB_EEEEESI_SJ_SI_SJ_NS1C_6fusion15FusionCallbacksIS1G_NS1K_17LinearCombinationISI_fSI_fLNS_15FloatRoundStyleE2EEESH_S1J_JEEENS4_5SM1004TMEM4LOAD26SM100_TMEM_LOAD_32dp32b64xESZ_S19_NS4_39AutoVectorizingCopyWithAssumedAlignmentILi128EEENS4_14SM90_TMA_STOREES19_S1V_S1V_EEEvvEEEEvNT_6ParamsE)
        /*0044*/ 	.word	0x00000000
.L_29:


//--------------------- .nv.compat                --------------------------
	.section	.nv.compat,"",@"SHT_CUDA_COMPAT_INFO"
	.align	4
        /*0000*/ 	.byte	0x02, 0x09, 0x01, 0x00, 0x02, 0x02, 0x02, 0x00, 0x02, 0x05, 0x05, 0x00, 0x03, 0x07, 0x01, 0x01
        /*0010*/ 	.byte	0x02, 0x03, 0x01, 0x00, 0x02, 0x06, 0x01, 0x00, 0x04, 0x0b, 0x08, 0x00, 0x09, 0x00, 0x00, 0x00
        /*0020*/ 	.byte	0x00, 0x00, 0x00, 0x00


//--------------------- .nv.info._ZN7cutlass13device_kernelINS_4gemm6kernel13GemmUniversalIN4cute5tupleIJiiiiEEENS1_10collective13CollectiveMmaINS1_35MainloopSm100TmaUmmaWarpSpecializedILi3ELi2ELi2ENS5_IJNS4_1CILi1EEESB_SB_EEEEENS5_IJNSA_ILi128EEENSA_ILi256EEENSA_ILi64EEEEEENS_6half_tENS5_IJlSB_lEEESI_SJ_NS4_8TiledMMAINS4_8MMA_AtomIJNS4_20SM100_MMA_F16BF16_SSISI_SI_fLi128ELi256ELNS4_4UMMA5MajorE0ELSO_0ELNSN_7ScaleInE0ELSP_0EEEEEENS4_6LayoutISC_NS5_IJNSA_ILi0EEEST_ST_EEEEENS5_IJNS4_10UnderscoreESW_SW_EEEEENS4_13SM90_TMA_LOADENS4_14ComposedLayoutINS4_7SwizzleILi3ELi4ELi3EEENS4_18smem_ptr_flag_bitsILi16EEENSS_INS5_IJNSA_ILi8EEESG_EEENS5_IJSG_SB_EEEEEEEvNS4_8identityESZ_S19_vS1A_EENS_8epilogue10collective18CollectiveEpilogueINS1C_23Sm100TmaWarpSpecializedILi4ELi2ELi64ELb1ELb0EEEJSH_NS5_IJNSS_ISE_SB_EENSS_ISG_SB_EEEEESI_SJ_SI_SJ_NS1C_6fusion15FusionCallbacksIS1G_NS1K_17LinearCombinationISI_fSI_fLNS_15FloatRoundStyleE2EEESH_S1J_JEEENS4_5SM1004TMEM4LOAD26SM100_TMEM_LOAD_32dp32b64xESZ_S19_NS4_39AutoVectorizingCopyWithAssumedAlignmentILi128EEENS4_14SM90_TMA_STOREES19_S1V_S1V_EEEvvEEEEvNT_6ParamsE --------------------------
	.section	.nv.info._ZN7cutlass13device_kernelINS_4gemm6kernel13GemmUniversalIN4cute5tupleIJiiiiEEENS1_10collective13CollectiveMmaINS1_35MainloopSm100TmaUmmaWarpSpecializedILi3ELi2ELi2ENS5_IJNS4_1CILi1EEESB_SB_EEEEENS5_IJNSA_ILi128EEENSA_ILi256EEENSA_ILi64EEEEEENS_6half_tENS5_IJlSB_lEEESI_SJ_NS4_8TiledMMAINS4_8MMA_AtomIJNS4_20SM100_MMA_F16BF16_SSISI_SI_fLi128ELi256ELNS4_4UMMA5MajorE0ELSO_0ELNSN_7ScaleInE0ELSP_0EEEEEENS4_6LayoutISC_NS5_IJNSA_ILi0EEEST_ST_EEEEENS5_IJNS4_10UnderscoreESW_SW_EEEEENS4_13SM90_TMA_LOADENS4_14ComposedLayoutINS4_7SwizzleILi3ELi4ELi3EEENS4_18smem_ptr_flag_bitsILi16EEENSS_INS5_IJNSA_ILi8EEESG_EEENS5_IJSG_SB_EEEEEEEvNS4_8identityESZ_S19_vS1A_EENS_8epilogue10collective18CollectiveEpilogueINS1C_23Sm100TmaWarpSpecializedILi4ELi2ELi64ELb1ELb0EEEJSH_NS5_IJNSS_ISE_SB_EENSS_ISG_SB_EEEEESI_SJ_SI_SJ_NS1C_6fusion15FusionCallbacksIS1G_NS1K_17LinearCombinationISI_fSI_fLNS_15FloatRoundStyleE2EEESH_S1J_JEEENS4_5SM1004TMEM4LOAD26SM100_TMEM_LOAD_32dp32b64xESZ_S19_NS4_39AutoVectorizingCopyWithAssumedAlignmentILi128EEENS4_14SM90_TMA_STOREES19_S1V_S1V_EEEvvEEEEvNT_6ParamsE,"",@"SHT_CUDA_INFO"
	.sectionflags	@""
	.align	4


	//----- nvinfo : EIATTR_CUDA_API_VERSION
	.align		4
        /*0000*/ 	.byte	0x04, 0x37
        /*0002*/ 	.short	(.L_31 - .L_30)
.L_30:
        /*0004*/ 	.word	0x00000082


	//----- nvinfo : EIATTR_KPARAM_INFO
	.align		4
.L_31:
        /*0008*/ 	.byte	0x04, 0x17
        /*000a*/ 	.short	(.L_33 - .L_32)
.L_32:
        /*000c*/ 	.word	0x00000000
        /*0010*/ 	.short	0x0000
        /*0012*/ 	.short	0x0000
        /*0014*/ 	.byte	0x00, 0xf0, 0x01, 0x20


	//----- nvinfo : EIATTR_AT_ENTRY_FRAGMENTS
	.align		4
.L_33:
        /*0018*/ 	.byte	0x04, 0x4f
        /*001a*/ 	.short	(.L_35 - .L_34)


	//   ....[0]....
.L_34:
        /*001c*/ 	.word	0x00000006


	//----- nvinfo : EIATTR_RESERVED_SMEM_USED
	.align		4
.L_35:
        /*0020*/ 	.byte	0x01, 0x41
	.zero		2


	//----- nvinfo : EIATTR_SPARSE_MMA_MASK
	.align		4
        /*0024*/ 	.byte	0x03, 0x50
        /*0026*/ 	.short	0x0000


	//----- nvinfo : EIATTR_TCGEN05_1CTA_USED
	.align		4
        /*0028*/ 	.byte	0x01, 0x51
	.zero		2


	//----- nvinfo : EIATTR_MAXREG_COUNT
	.align		4
        /*002c*/ 	.byte	0x03, 0x1b
        /*002e*/ 	.short	0x00ff


	//----- nvinfo : EIATTR_NUM_BARRIERS
	.align		4
        /*0030*/ 	.byte	0x02, 0x4c
        /*0032*/ 	.byte	0x07
	.zero		1


	//----- nvinfo : EIATTR_EXTERNS
	.align		4
        /*0034*/ 	.byte	0x04, 0x0f
        /*0036*/ 	.short	(.L_37 - .L_36)


	//   ....[0]....
	.align		4
.L_36:
        /*0038*/ 	.word	index@(__assertfail)


	//----- nvinfo : EIATTR_MERCURY_ISA_VERSION
	.align		4
.L_37:
        /*003c*/ 	.byte	0x03, 0x5f
        /*003e*/ 	.short	0x0101


	//----- nvinfo : EIATTR_INT_WARP_WIDE_INSTR_OFFSETS
	.align		4
        /*0040*/ 	.byte	0x04, 0x31
        /*0042*/ 	.short	(.L_39 - .L_38)


	//   ....[0]....
.L_38:
        /*0044*/ 	.word	0x00001d90


	//   ....[1]....
        /*0048*/ 	.word	0x00003630


	//   ....[2]....
        /*004c*/ 	.word	0x00003650


	//   ....[3]....
        /*0050*/ 	.word	0x00003680


	//   ....[4]....
        /*0054*/ 	.word	0x00003fc0


	//   ....[5]....
        /*0058*/ 	.word	0x00004030


	//   ....[6]....
        /*005c*/ 	.word	0x00004110


	//   ....[7]....
        /*0060*/ 	.word	0x00004190


	//   ....[8]....
        /*0064*/ 	.word	0x000042a0


	//   ....[9]....
        /*0068*/ 	.word	0x00004330


	//   ....[10]....
        /*006c*/ 	.word	0x00004510


	//   ....[11]....
        /*0070*/ 	.word	0x00004670


	//----- nvinfo : EIATTR_COOP_GROUP_MASK_REGIDS
	.align		4
.L_39:
        /*0074*/ 	.byte	0x04, 0x29
        /*0076*/ 	.short	(.L_41 - .L_40)


	//   ....[0]....
.L_40:
        /*0078*/ 	.word	0xffffffff


	//   ....[1]....
        /*007c*/ 	.word	0xffffffff


	//   ....[2]....
        /*0080*/ 	.word	0xffffffff


	//   ....[3]....
        /*0084*/ 	.word	0xffffffff


	//   ....[4]....
        /*0088*/ 	.word	0xffffffff


	//   ....[5]....
        /*008c*/ 	.word	0xffffffff


	//   ....[6]....
        /*0090*/ 	.word	0xffffffff


	//   ....[7]....
        /*0094*/ 	.word	0xffffffff


	//   ....[8]....
        /*0098*/ 	.word	0xffffffff


	//   ....[9]....
        /*009c*/ 	.word	0xffffffff


	//   ....[10]....
        /*00a0*/ 	.word	0xffffffff


	//   ....[11]....
        /*00a4*/ 	.word	0xffffffff


	//   ....[12]....
        /*00a8*/ 	.word	0xffffffff


	//----- nvinfo : EIATTR_COOP_GROUP_INSTR_OFFSETS
	.align		4
.L_41:
        /*00ac*/ 	.byte	0x04, 0x28
        /*00ae*/ 	.short	(.L_43 - .L_42)


	//   ....[0]....
.L_42:
        /*00b0*/ 	.word	0x00000090


	//   ....[1]....
        /*00b4*/ 	.word	0x000004d0


	//   ....[2]....
        /*00b8*/ 	.word	0x00000620


	//   ....[3]....
        /*00bc*/ 	.word	0x000007c0


	//   ....[4]....
        /*00c0*/ 	.word	0x000008c0


	//   ....[5]....
        /*00c4*/ 	.word	0x00000a30


	//   ....[6]....
        /*00c8*/ 	.word	0x00000b90


	//   ....[7]....
        /*00cc*/ 	.word	0x00001c70


	//   ....[8]....
        /*00d0*/ 	.word	0x000029c0


	//   ....[9]....
        /*00d4*/ 	.word	0x00002bd0


	//   ....[10]....
        /*00d8*/ 	.word	0x00002c00


	//   ....[11]....
        /*00dc*/ 	.word	0x00003510


	//   ....[12]....
        /*00e0*/ 	.word	0x00003740


	//----- nvinfo : EIATTR_VRC_CTA_INIT_COUNT
	.align		4
.L_43:
        /*00e4*/ 	.byte	0x02, 0x4a
        /*00e6*/ 	.byte	0x80
	.zero		1


	//----- nvinfo : EIATTR_SYSCALL_OFFSETS
	.align		4
        /*00e8*/ 	.byte	0x04, 0x46
        /*00ea*/ 	.short	(.L_45 - .L_44)


	//   ....[0]....
.L_44:
        /*00ec*/ 	.word	0x00005120


	//   ....[1]....
        /*00f0*/ 	.word	0x00005210


	//   ....[2]....
        /*00f4*/ 	.word	0x00005b80


	//   ....[3]....
        /*00f8*/ 	.word	0x00007040


	//   ....[4]....
        /*00fc*/ 	.word	0x00008460


	//   ....[5]....
        /*0100*/ 	.word	0x00009870


	//----- nvinfo : EIATTR_MBARRIER_INSTR_OFFSETS
	.align		4
.L_45:
        /*0104*/ 	.byte	0x04, 0x39
        /*0106*/ 	.short	(.L_47 - .L_46)


	//   ....[0]....
.L_46:
        /*0108*/ 	.word	0x000005b0
        /*010c*/ 	.word	0x000000ff
        /*0110*/ 	.word	0x00000000
        /*0114*/ 	.short	0x0100
        /*0116*/ 	.byte	0x05
	.zero		1


	//   ....[1]....
        /*0118*/ 	.word	0x000005c0
        /*011c*/ 	.word	0x000000ff
        /*0120*/ 	.word	0x00000018
        /*0124*/ 	.short	0x0100
        /*0126*/ 	.byte	0x05
	.zero		1


	//   ....[2]....
        /*0128*/ 	.word	0x000005d0
        /*012c*/ 	.word	0x000000ff
        /*0130*/ 	.word	0x00000008
        /*0134*/ 	.short	0x0100
        /*0136*/ 	.byte	0x05
	.zero		1


	//   ....[3]....
        /*0138*/ 	.word	0x000005e0
        /*013c*/ 	.word	0x000000ff
        /*0140*/ 	.word	0x00000020
        /*0144*/ 	.short	0x0100
        /*0146*/ 	.byte	0x05
	.zero		1


	//   ....[4]....
        /*0148*/ 	.word	0x000005f0
        /*014c*/ 	.word	0x000000ff
        /*0150*/ 	.word	0x00000010
        /*0154*/ 	.short	0x0100
        /*0156*/ 	.byte	0x05
	.zero		1


	//   ....[5]....
        /*0158*/ 	.word	0x00000600
        /*015c*/ 	.word	0x000000ff
        /*0160*/ 	.word	0x00000028
        /*0164*/ 	.short	0x0100
        /*0166*/ 	.byte	0x05
	.zero		1


	//   ....[6]....
        /*0168*/ 	.word	0x00000730
        /*016c*/ 	.word	0x000000ff
        /*0170*/ 	.word	0x00000030
        /*0174*/ 	.short	0x0100
        /*0176*/ 	.byte	0x07
	.zero		1


	//   ....[7]....
        /*0178*/ 	.word	0x00000740
        /*017c*/ 	.word	0x000000ff
        /*0180*/ 	.word	0x00000050
        /*0184*/ 	.short	0x0100
        /*0186*/ 	.byte	0x07
	.zero		1


	//   ....[8]....
        /*0188*/ 	.word	0x00000750
        /*018c*/ 	.word	0x000000ff
        /*0190*/ 	.word	0x00000038
        /*0194*/ 	.short	0x0100
        /*0196*/ 	.byte	0x07
	.zero		1


	//   ....[9]....
        /*0198*/ 	.word	0x00000760
        /*019c*/ 	.word	0x000000ff
        /*01a0*/ 	.word	0x00000058
        /*01a4*/ 	.short	0x0100
        /*01a6*/ 	.byte	0x07
	.zero		1


	//   ....[10]....
        /*01a8*/ 	.word	0x00000770
        /*01ac*/ 	.word	0x000000ff
        /*01b0*/ 	.word	0x00000040
        /*01b4*/ 	.short	0x0100
        /*01b6*/ 	.byte	0x07
	.zero		1


	//   ....[11]....
        /*01b8*/ 	.word	0x00000780
        /*01bc*/ 	.word	0x000000ff
        /*01c0*/ 	.word	0x00000060
        /*01c4*/ 	.short	0x0100
        /*01c6*/ 	.byte	0x07
	.zero		1


	//   ....[12]....
        /*01c8*/ 	.word	0x00000790
        /*01cc*/ 	.word	0x000000ff
        /*01d0*/ 	.word	0x00000048
        /*01d4*/ 	.short	0x0100
        /*01d6*/ 	.byte	0x07
	.zero		1


	//   ....[13]....
        /*01d8*/ 	.word	0x000007a0
        /*01dc*/ 	.word	0x000000ff
        /*01e0*/ 	.word	0x00000068
        /*01e4*/ 	.short	0x0100
        /*01e6*/ 	.byte	0x07
	.zero		1


	//   ....[14]....
        /*01e8*/ 	.word	0x00000890
        /*01ec*/ 	.word	0x000000ff
        /*01f0*/ 	.word	0x00000070
        /*01f4*/ 	.short	0x0100
        /*01f6*/ 	.byte	0x05
	.zero		1


	//   ....[15]....
        /*01f8*/ 	.word	0x000008a0
        /*01fc*/ 	.word	0x000000ff
        /*0200*/ 	.word	0x00000078
        /*0204*/ 	.short	0x0100
        /*0206*/ 	.byte	0x05
	.zero		1


	//   ....[16]....
        /*0208*/ 	.word	0x000009e0
        /*020c*/ 	.word	0x000000ff
        /*0210*/ 	.word	0x00000080
        /*0214*/ 	.short	0x0100
        /*0216*/ 	.byte	0x05
	.zero		1


	//   ....[17]....
        /*0218*/ 	.word	0x000009f0
        /*021c*/ 	.word	0x000000ff
        /*0220*/ 	.word	0x00000090
        /*0224*/ 	.short	0x0100
        /*0226*/ 	.byte	0x05
	.zero		1


	//   ....[18]....
        /*0228*/ 	.word	0x00000a00
        /*022c*/ 	.word	0x000000ff
        /*0230*/ 	.word	0x00000088
        /*0234*/ 	.short	0x0100
        /*0236*/ 	.byte	0x05
	.zero		1


	//   ....[19]....
        /*0238*/ 	.word	0x00000a10
        /*023c*/ 	.word	0x000000ff
        /*0240*/ 	.word	0x00000098
        /*0244*/ 	.short	0x0100
        /*0246*/ 	.byte	0x05
	.zero		1


	//   ....[20]....
        /*0248*/ 	.word	0x00000b40
        /*024c*/ 	.word	0x000000ff
        /*0250*/ 	.word	0x000000a0
        /*0254*/ 	.short	0x0100
        /*0256*/ 	.byte	0x07
	.zero		1


	//   ....[21]....
        /*0258*/ 	.word	0x00000b50
        /*025c*/ 	.word	0x000000ff
        /*0260*/ 	.word	0x000000b0
        /*0264*/ 	.short	0x0100
        /*0266*/ 	.byte	0x07
	.zero		1


	//   ....[22]....
        /*0268*/ 	.word	0x00000b60
        /*026c*/ 	.word	0x000000ff
        /*0270*/ 	.word	0x000000a8
        /*0274*/ 	.short	0x0100
        /*0276*/ 	.byte	0x07
	.zero		1


	//   ....[23]....
        /*0278*/ 	.word	0x00000b70
        /*027c*/ 	.word	0x000000ff
        /*0280*/ 	.word	0x000000b8
        /*0284*/ 	.short	0x0100
        /*0286*/ 	.byte	0x07
	.zero		1


	//   ....[24]....
        /*0288*/ 	.word	0x00000c60
        /*028c*/ 	.word	0x000000ff
        /*0290*/ 	.word	0x000000c0
        /*0294*/ 	.short	0x0100
        /*0296*/ 	.byte	0x05
	.zero		1


	//   ....[25]....
        /*0298*/ 	.word	0x00000c70
        /*029c*/ 	.word	0x000000ff
        /*02a0*/ 	.word	0x000000d0
        /*02a4*/ 	.short	0x0100
        /*02a6*/ 	.byte	0x05
	.zero		1


	//   ....[26]....
        /*02a8*/ 	.word	0x00000c80
        /*02ac*/ 	.word	0x000000ff
        /*02b0*/ 	.word	0x000000c8
        /*02b4*/ 	.short	0x0100
        /*02b6*/ 	.byte	0x05
	.zero		1


	//   ....[27]....
        /*02b8*/ 	.word	0x00000c90
        /*02bc*/ 	.word	0x000000ff
        /*02c0*/ 	.word	0x000000d8
        /*02c4*/ 	.short	0x0100
        /*02c6*/ 	.byte	0x05
	.zero		1


	//   ....[28]....
        /*02c8*/ 	.word	0x00001570
        /*02cc*/ 	.word	0x00000003
        /*02d0*/ 	.word	0x000000d0
        /*02d4*/ 	.short	0x010a
        /*02d6*/ 	.byte	0xff
	.zero		1


	//   ....[29]....
        /*02d8*/ 	.word	0x000015a0
        /*02dc*/ 	.word	0x00000003
        /*02e0*/ 	.word	0x000000c0
        /*02e4*/ 	.short	0x0101
        /*02e6*/ 	.byte	0xff
	.zero		1


	//   ....[30]....
        /*02e8*/ 	.word	0x00001670
        /*02ec*/ 	.word	0x000000ff
        /*02f0*/ 	.word	0x00000018
        /*02f4*/ 	.short	0x010a
        /*02f6*/ 	.byte	0x08
	.zero		1


	//   ....[31]....
        /*02f8*/ 	.word	0x00001710
        /*02fc*/ 	.word	0x000000ff
        /*0300*/ 	.word	0x00000018
        /*0304*/ 	.short	0x010a
        /*0306*/ 	.byte	0x21
	.zero		1


	//   ....[32]....
        /*0308*/ 	.word	0x00001860
        /*030c*/ 	.word	0x000000ff
        /*0310*/ 	.word	0x00000018
        /*0314*/ 	.short	0x010a
        /*0316*/ 	.byte	0x08
	.zero		1


	//   ....[33]....
        /*0318*/ 	.word	0x00001970
        /*031c*/ 	.word	0x000000ff
        /*0320*/ 	.word	0x00000078
        /*0324*/ 	.short	0x0101
        /*0326*/ 	.byte	0x04
	.zero		1


	//   ....[34]....
        /*0328*/ 	.word	0x00001990
        /*032c*/ 	.word	0x000000ff
        /*0330*/ 	.word	0x00000018
        /*0334*/ 	.short	0x010a
        /*0336*/ 	.byte	0x08
	.zero		1


	//   ....[35]....
        /*0338*/ 	.word	0x00001a10
        /*033c*/ 	.word	0x000000ff
        /*0340*/ 	.word	0x00000018
        /*0344*/ 	.short	0x010a
        /*0346*/ 	.byte	0x11
	.zero		1


	//   ....[36]....
        /*0348*/ 	.word	0x00001b60
        /*034c*/ 	.word	0x000000ff
        /*0350*/ 	.word	0x00000018
        /*0354*/ 	.short	0x010a
        /*0356*/ 	.byte	0x08
	.zero		1


	//   ....[37]....
        /*0358*/ 	.word	0x00001ca0
        /*035c*/ 	.word	0x00000002
        /*0360*/ 	.word	0x00000080
        /*0364*/ 	.short	0x010a
        /*0366*/ 	.byte	0xff
	.zero		1


	//   ....[38]....
        /*0368*/ 	.word	0x00001d60
        /*036c*/ 	.word	0x00000002
        /*0370*/ 	.word	0x00000000
        /*0374*/ 	.short	0x0101
        /*0376*/ 	.byte	0xff
	.zero		1


	//   ....[39]....
        /*0378*/ 	.word	0x000022c0
        /*037c*/ 	.word	0x000000ff
        /*0380*/ 	.word	0x00000000
        /*0384*/ 	.short	0x010a
        /*0386*/ 	.byte	0x05
	.zero		1


	//   ....[40]....
        /*0388*/ 	.word	0x00002350
        /*038c*/ 	.word	0x000000ff
        /*0390*/ 	.word	0x00000000
        /*0394*/ 	.short	0x010a
        /*0396*/ 	.byte	0x05
	.zero		1


	//   ....[41]....
        /*0398*/ 	.word	0x000023f0
        /*039c*/ 	.word	0x00000000
        /*03a0*/ 	.word	0x00000000
        /*03a4*/ 	.short	0x010a
        /*03a6*/ 	.byte	0xff
	.zero		1


	//   ....[42]....
        /*03a8*/ 	.word	0x00002510
        /*03ac*/ 	.word	0x00000000
        /*03b0*/ 	.word	0x000000c0
        /*03b4*/ 	.short	0x010a
        /*03b6*/ 	.byte	0xff
	.zero		1


	//   ....[43]....
        /*03b8*/ 	.word	0x00002570
        /*03bc*/ 	.word	0x00000004
        /*03c0*/ 	.word	0x00000000
        /*03c4*/ 	.short	0x0101
        /*03c6*/ 	.byte	0xff
	.zero		1


	//   ....[44]....
        /*03c8*/ 	.word	0x00002590
        /*03cc*/ 	.word	0x000000ff
        /*03d0*/ 	.word	0x00000090
        /*03d4*/ 	.short	0x010a
        /*03d6*/ 	.byte	0x05
	.zero		1


	//   ....[45]....
        /*03d8*/ 	.word	0x000026b0
        /*03dc*/ 	.word	0x00000000
        /*03e0*/ 	.word	0x00000080
        /*03e4*/ 	.short	0x010a
        /*03e6*/ 	.byte	0xff
	.zero		1


	//   ....[46]....
        /*03e8*/ 	.word	0x000027c0
        /*03ec*/ 	.word	0x00000000
        /*03f0*/ 	.word	0x00000000
        /*03f4*/ 	.short	0x0101
        /*03f6*/ 	.byte	0xff
	.zero		1


	//   ....[47]....
        /*03f8*/ 	.word	0x00002850
        /*03fc*/ 	.word	0x000000ff
        /*0400*/ 	.word	0x00000090
        /*0404*/ 	.short	0x0106
        /*0406*/ 	.byte	0x05
	.zero		1


	//   ....[48]....
        /*0408*/ 	.word	0x00002870
        /*040c*/ 	.word	0x000000ff
        /*0410*/ 	.word	0x00000090
        /*0414*/ 	.short	0x010a
        /*0416*/ 	.byte	0x05
	.zero		1


	//   ....[49]....
        /*0418*/ 	.word	0x00002900
        /*041c*/ 	.word	0x000000ff
        /*0420*/ 	.word	0x00000090
        /*0424*/ 	.short	0x0106
        /*0426*/ 	.byte	0x04
	.zero		1


	//   ....[50]....
        /*0428*/ 	.word	0x00002940
        /*042c*/ 	.word	0x00000000
        /*0430*/ 	.word	0x00000090
        /*0434*/ 	.short	0x010a
        /*0436*/ 	.byte	0xff
	.zero		1


	//   ....[51]....
        /*0438*/ 	.word	0x00002e80
        /*043c*/ 	.word	0x00000000
        /*0440*/ 	.word	0x00000080
        /*0444*/ 	.short	0x010a
        /*0446*/ 	.byte	0xff
	.zero		1


	//   ....[52]....
        /*0448*/ 	.word	0x00002f90
        /*044c*/ 	.word	0x00000003
        /*0450*/ 	.word	0x00000000
        /*0454*/ 	.short	0x0101
        /*0456*/ 	.byte	0xff
	.zero		1


	//   ....[53]....
        /*0458*/ 	.word	0x00002fa0
        /*045c*/ 	.word	0x000000ff
        /*0460*/ 	.word	0x00000000
        /*0464*/ 	.short	0x010a
        /*0466*/ 	.byte	0x06
	.zero		1


	//   ....[54]....
        /*0468*/ 	.word	0x00002fc0
        /*046c*/ 	.word	0x000000ff
        /*0470*/ 	.word	0x000000b0
        /*0474*/ 	.short	0x010a
        /*0476*/ 	.byte	0x07
	.zero		1


	//   ....[55]....
        /*0478*/ 	.word	0x00003090
        /*047c*/ 	.word	0x000000ff
        /*0480*/ 	.word	0x00000000
        /*0484*/ 	.short	0x010a
        /*0486*/ 	.byte	0x06
	.zero		1


	//   ....[56]....
        /*0488*/ 	.word	0x000031c0
        /*048c*/ 	.word	0x000000ff
        /*0490*/ 	.word	0x00000000
        /*0494*/ 	.short	0x010a
        /*0496*/ 	.byte	0x1a
	.zero		1


	//   ....[57]....
        /*0498*/ 	.word	0x00003460
        /*049c*/ 	.word	0x000000ff
        /*04a0*/ 	.word	0x00000000
        /*04a4*/ 	.short	0x010a
        /*04a6*/ 	.byte	0x06
	.zero		1


	//   ....[58]....
        /*04a8*/ 	.word	0x000034f0
        /*04ac*/ 	.word	0x000000ff
        /*04b0*/ 	.word	0x00000000
        /*04b4*/ 	.short	0x010a
        /*04b6*/ 	.byte	0x07
	.zero		1


	//   ....[59]....
        /*04b8*/ 	.word	0x00003970
        /*04bc*/ 	.word	0x00000000
        /*04c0*/ 	.word	0x00000080
        /*04c4*/ 	.short	0x010a
        /*04c6*/ 	.byte	0xff
	.zero		1


	//   ....[60]....
        /*04c8*/ 	.word	0x00003a30
        /*04cc*/ 	.word	0x00000000
        /*04d0*/ 	.word	0x00000000
        /*04d4*/ 	.short	0x0101
        /*04d6*/ 	.byte	0xff
	.zero		1


	//   ....[61]....
        /*04d8*/ 	.word	0x00003d50
        /*04dc*/ 	.word	0x000000ff
        /*04e0*/ 	.word	0x00000078
        /*04e4*/ 	.short	0x010a
        /*04e6*/ 	.byte	0x07
	.zero		1


	//   ....[62]....
        /*04e8*/ 	.word	0x00003f40
        /*04ec*/ 	.word	0x000000ff
        /*04f0*/ 	.word	0x00000050
        /*04f4*/ 	.short	0x010a
        /*04f6*/ 	.byte	0x07
	.zero		1


	//   ....[63]....
        /*04f8*/ 	.word	0x000040b0
        /*04fc*/ 	.word	0x000000ff
        /*0500*/ 	.word	0x00000030
        /*0504*/ 	.short	0x010b
        /*0506*/ 	.byte	0x07
	.zero		1


	//   ....[64]....
        /*0508*/ 	.word	0x000040c0
        /*050c*/ 	.word	0x000000ff
        /*0510*/ 	.word	0x00000000
        /*0514*/ 	.short	0x0101
        /*0516*/ 	.byte	0x08
	.zero		1


	//   ....[65]....
        /*0518*/ 	.word	0x000040e0
        /*051c*/ 	.word	0x000000ff
        /*0520*/ 	.word	0x00000058
        /*0524*/ 	.short	0x010a
        /*0526*/ 	.byte	0x07
	.zero		1


	//   ....[66]....
        /*0528*/ 	.word	0x00004240
        /*052c*/ 	.word	0x000000ff
        /*0530*/ 	.word	0x00000038
        /*0534*/ 	.short	0x010b
        /*0536*/ 	.byte	0x07
	.zero		1


	//   ....[67]....
        /*0538*/ 	.word	0x00004250
        /*053c*/ 	.word	0x000000ff
        /*0540*/ 	.word	0x00000000
        /*0544*/ 	.short	0x0101
        /*0546*/ 	.byte	0x08
	.zero		1


	//   ....[68]....
        /*0548*/ 	.word	0x00004260
        /*054c*/ 	.word	0x000000ff
        /*0550*/ 	.word	0x00000060
        /*0554*/ 	.short	0x010a
        /*0556*/ 	.byte	0x07
	.zero		1


	//   ....[69]....
        /*0558*/ 	.word	0x00004400
        /*055c*/ 	.word	0x000000ff
        /*0560*/ 	.word	0x00000040
        /*0564*/ 	.short	0x010b
        /*0566*/ 	.byte	0x07
	.zero		1


	//   ....[70]....
        /*0568*/ 	.word	0x00004470
        /*056c*/ 	.word	0x000000ff
        /*0570*/ 	.word	0x00000000
        /*0574*/ 	.short	0x0101
        /*0576*/ 	.byte	0x08
	.zero		1


	//   ....[71]....
        /*0578*/ 	.word	0x000044a0
        /*057c*/ 	.word	0x000000ff
        /*0580*/ 	.word	0x00000068
        /*0584*/ 	.short	0x010a
        /*0586*/ 	.byte	0x07
	.zero		1


	//   ....[72]....
        /*0588*/ 	.word	0x000046b0
        /*058c*/ 	.word	0x000000ff
        /*0590*/ 	.word	0x00000048
        /*0594*/ 	.short	0x010b
        /*0596*/ 	.byte	0x07
	.zero		1


	//   ....[73]....
        /*0598*/ 	.word	0x000046d0
        /*059c*/ 	.word	0x000000ff
        /*05a0*/ 	.word	0x00000000
        /*05a4*/ 	.short	0x0101
        /*05a6*/ 	.byte	0x0d
	.zero		1


	//   ....[74]....
        /*05a8*/ 	.word	0x00004700
        /*05ac*/ 	.word	0x000000ff
        /*05b0*/ 	.word	0x00000050
        /*05b4*/ 	.short	0x010a
        /*05b6*/ 	.byte	0x07
	.zero		1


	//   ....[75]....
        /*05b8*/ 	.word	0x00004720
        /*05bc*/ 	.word	0x000000ff
        /*05c0*/ 	.word	0x00000058
        /*05c4*/ 	.short	0x010a
        /*05c6*/ 	.byte	0x07
	.zero		1


	//   ....[76]....
        /*05c8*/ 	.word	0x00004740
        /*05cc*/ 	.word	0x000000ff
        /*05d0*/ 	.word	0x00000060
        /*05d4*/ 	.short	0x010a
        /*05d6*/ 	.byte	0x07
	.zero		1


	//   ....[77]....
        /*05d8*/ 	.word	0x00004780
        /*05dc*/ 	.word	0x00000000
        /*05e0*/ 	.word	0x00000068
        /*05e4*/ 	.short	0x010a
        /*05e6*/ 	.byte	0xff
	.zero		1


	//   ....[78]....
        /*05e8*/ 	.word	0x00004ae0
        /*05ec*/ 	.word	0x00000000
        /*05f0*/ 	.word	0x00000080
        /*05f4*/ 	.short	0x010a
        /*05f6*/ 	.byte	0xff
	.zero		1


	//   ....[79]....
        /*05f8*/ 	.word	0x00004bf0
        /*05fc*/ 	.word	0x00000000
        /*0600*/ 	.word	0x00000000
        /*0604*/ 	.short	0x0101
        /*0606*/ 	.byte	0xff
	.zero		1


	//   ....[80]....
        /*0608*/ 	.word	0x000056a0
        /*060c*/ 	.word	0x000000ff
        /*0610*/ 	.word	0x00000030
        /*0614*/ 	.short	0x010a
        /*0616*/ 	.byte	0x30
	.zero		1


	//   ....[81]....
        /*0618*/ 	.word	0x00005760
        /*061c*/ 	.word	0x00000057
        /*0620*/ 	.word	0x000000a0
        /*0624*/ 	.short	0x010a
        /*0626*/ 	.byte	0xff
	.zero		1


	//   ....[82]....
        /*0628*/ 	.word	0x00005890
        /*062c*/ 	.word	0x000000ff
        /*0630*/ 	.word	0x00000030
        /*0634*/ 	.short	0x010a
        /*0636*/ 	.byte	0x30
	.zero		1


	//   ....[83]....
        /*0638*/ 	.word	0x00005a60
        /*063c*/ 	.word	0x00000057
        /*0640*/ 	.word	0x000000a0
        /*0644*/ 	.short	0x010a
        /*0646*/ 	.byte	0xff
	.zero		1


	//   ....[84]....
        /*0648*/ 	.word	0x00006ce0
        /*064c*/ 	.word	0x00000000
        /*0650*/ 	.word	0x00000000
        /*0654*/ 	.short	0x0101
        /*0656*/ 	.byte	0xff
	.zero		1


	//   ....[85]....
        /*0658*/ 	.word	0x00006cf0
        /*065c*/ 	.word	0x00000003
        /*0660*/ 	.word	0x00000030
        /*0664*/ 	.short	0x010a
        /*0666*/ 	.byte	0xff
	.zero		1


	//   ....[86]....
        /*0668*/ 	.word	0x00006dd0
        /*066c*/ 	.word	0x00000003
        /*0670*/ 	.word	0x00000030
        /*0674*/ 	.short	0x010a
        /*0676*/ 	.byte	0xff
	.zero		1


	//   ....[87]....
        /*0678*/ 	.word	0x00008100
        /*067c*/ 	.word	0x00000055
        /*0680*/ 	.word	0x00000000
        /*0684*/ 	.short	0x0101
        /*0686*/ 	.byte	0xff
	.zero		1


	//   ....[88]....
        /*0688*/ 	.word	0x00008120
        /*068c*/ 	.word	0x00000000
        /*0690*/ 	.word	0x00000030
        /*0694*/ 	.short	0x010a
        /*0696*/ 	.byte	0xff
	.zero		1


	//   ....[89]....
        /*0698*/ 	.word	0x000081f0
        /*069c*/ 	.word	0x00000000
        /*06a0*/ 	.word	0x00000030
        /*06a4*/ 	.short	0x010a
        /*06a6*/ 	.byte	0xff
	.zero		1


	//   ....[90]....
        /*06a8*/ 	.word	0x00009520
        /*06ac*/ 	.word	0x00000054
        /*06b0*/ 	.word	0x00000000
        /*06b4*/ 	.short	0x0101
        /*06b6*/ 	.byte	0xff
	.zero		1


	//   ....[91]....
        /*06b8*/ 	.word	0x00009540
        /*06bc*/ 	.word	0x00000003
        /*06c0*/ 	.word	0x00000030
        /*06c4*/ 	.short	0x010a
        /*06c6*/ 	.byte	0xff
	.zero		1


	//   ....[92]....
        /*06c8*/ 	.word	0x00009610
        /*06cc*/ 	.word	0x00000003
        /*06d0*/ 	.word	0x00000030
        /*06d4*/ 	.short	0x010a
        /*06d6*/ 	.byte	0xff
	.zero		1


	//   ....[93]....
        /*06d8*/ 	.word	0x000099d0
        /*06dc*/ 	.word	0x000000ff
        /*06e0*/ 	.word	0x00000000
        /*06e4*/ 	.short	0x0101
        /*06e6*/ 	.byte	0x05
	.zero		1


	//   ....[94]....
        /*06e8*/ 	.word	0x0000a990
        /*06ec*/ 	.word	0x00000000
        /*06f0*/ 	.word	0x00000000
        /*06f4*/ 	.short	0x0101
        /*06f6*/ 	.byte	0xff
	.zero		1


	//   ....[95]....
        /*06f8*/ 	.word	0x0000ac00
        /*06fc*/ 	.word	0x000000ff
        /*0700*/ 	.word	0x00000000
        /*0704*/ 	.short	0x0101
        /*0706*/ 	.byte	0x04
	.zero		1


	//   ....[96]....
        /*0708*/ 	.word	0x0000ac20
        /*070c*/ 	.word	0x00000003
        /*0710*/ 	.word	0x000000d0
        /*0714*/ 	.short	0x010a
        /*0716*/ 	.byte	0xff
	.zero		1


	//   ....[97]....
        /*0718*/ 	.word	0x0000ac80
        /*071c*/ 	.word	0x00000002
        /*0720*/ 	.word	0x00000018
        /*0724*/ 	.short	0x010a
        /*0726*/ 	.byte	0xff
	.zero		1


	//   ....[98]....
        /*0728*/ 	.word	0x0000ace0
        /*072c*/ 	.word	0x00000002
        /*0730*/ 	.word	0x00000018
        /*0734*/ 	.short	0x010a
        /*0736*/ 	.byte	0xff
	.zero		1


	//   ....[99]....
        /*0738*/ 	.word	0x0000ad30
        /*073c*/ 	.word	0x00000002
        /*0740*/ 	.word	0x00000080
        /*0744*/ 	.short	0x010a
        /*0746*/ 	.byte	0xff
	.zero		1


	//   ....[100]....
        /*0748*/ 	.word	0x0000ad90
        /*074c*/ 	.word	0x00000000
        /*0750*/ 	.word	0x00000000
        /*0754*/ 	.short	0x010a
        /*0756*/ 	.byte	0xff
	.zero		1


	//   ....[101]....
        /*0758*/ 	.word	0x0000adf0
        /*075c*/ 	.word	0x00000000
        /*0760*/ 	.word	0x00000000
        /*0764*/ 	.short	0x010a
        /*0766*/ 	.byte	0xff
	.zero		1


	//   ....[102]....
        /*0768*/ 	.word	0x0000ae40
        /*076c*/ 	.word	0x00000000
        /*0770*/ 	.word	0x000000c0
        /*0774*/ 	.short	0x010a
        /*0776*/ 	.byte	0xff
	.zero		1


	//   ....[103]....
        /*0778*/ 	.word	0x0000aea0
        /*077c*/ 	.word	0x00000000
        /*0780*/ 	.word	0x00000090
        /*0784*/ 	.short	0x010a
        /*0786*/ 	.byte	0xff
	.zero		1


	//   ....[104]....
        /*0788*/ 	.word	0x0000aef0
        /*078c*/ 	.word	0x00000000
        /*0790*/ 	.word	0x00000080
        /*0794*/ 	.short	0x010a
        /*0796*/ 	.byte	0xff
	.zero		1


	//   ....[105]....
        /*0798*/ 	.word	0x0000af50
        /*079c*/ 	.word	0x00000000
        /*07a0*/ 	.word	0x00000090
        /*07a4*/ 	.short	0x010a
        /*07a6*/ 	.byte	0xff
	.zero		1


	//   ....[106]....
        /*07a8*/ 	.word	0x0000afa0
        /*07ac*/ 	.word	0x00000000
        /*07b0*/ 	.word	0x00000080
        /*07b4*/ 	.short	0x010a
        /*07b6*/ 	.byte	0xff
	.zero		1


	//   ....[107]....
        /*07b8*/ 	.word	0x0000b000
        /*07bc*/ 	.word	0x00000003
        /*07c0*/ 	.word	0x000000b0
        /*07c4*/ 	.short	0x010a
        /*07c6*/ 	.byte	0xff
	.zero		1


	//   ....[108]....
        /*07c8*/ 	.word	0x0000b060
        /*07cc*/ 	.word	0x00000000
        /*07d0*/ 	.word	0x00000000
        /*07d4*/ 	.short	0x010a
        /*07d6*/ 	.byte	0xff
	.zero		1


	//   ....[109]....
        /*07d8*/ 	.word	0x0000b0c0
        /*07dc*/ 	.word	0x00000000
        /*07e0*/ 	.word	0x00000000
        /*07e4*/ 	.short	0x010a
        /*07e6*/ 	.byte	0xff
	.zero		1


	//   ....[110]....
        /*07e8*/ 	.word	0x0000b120
        /*07ec*/ 	.word	0x00000000
        /*07f0*/ 	.word	0x00000000
        /*07f4*/ 	.short	0x010a
        /*07f6*/ 	.byte	0xff
	.zero		1


	//   ....[111]....
        /*07f8*/ 	.word	0x0000b170
        /*07fc*/ 	.word	0x00000000
        /*0800*/ 	.word	0x00000080
        /*0804*/ 	.short	0x010a
        /*0806*/ 	.byte	0xff
	.zero		1


	//   ....[112]....
        /*0808*/ 	.word	0x0000b1d0
        /*080c*/ 	.word	0x00000000
        /*0810*/ 	.word	0x00000078
        /*0814*/ 	.short	0x010a
        /*0816*/ 	.byte	0xff
	.zero		1


	//   ....[113]....
        /*0818*/ 	.word	0x0000b230
        /*081c*/ 	.word	0x00000003
        /*0820*/ 	.word	0x00000050
        /*0824*/ 	.short	0x010a
        /*0826*/ 	.byte	0xff
	.zero		1


	//   ....[114]....
        /*0828*/ 	.word	0x0000b290
        /*082c*/ 	.word	0x00000003
        /*0830*/ 	.word	0x00000058
        /*0834*/ 	.short	0x010a
        /*0836*/ 	.byte	0xff
	.zero		1


	//   ....[115]....
        /*0838*/ 	.word	0x0000b2f0
        /*083c*/ 	.word	0x00000003
        /*0840*/ 	.word	0x00000060
        /*0844*/ 	.short	0x010a
        /*0846*/ 	.byte	0xff
	.zero		1


	//   ....[116]....
        /*0848*/ 	.word	0x0000b350
        /*084c*/ 	.word	0x00000003
        /*0850*/ 	.word	0x00000068
        /*0854*/ 	.short	0x010a
        /*0856*/ 	.byte	0xff
	.zero		1


	//   ....[117]....
        /*0858*/ 	.word	0x0000b3b0
        /*085c*/ 	.word	0x00000000
        /*0860*/ 	.word	0x00000050
        /*0864*/ 	.short	0x010a
        /*0866*/ 	.byte	0xff
	.zero		1


	//   ....[118]....
        /*0868*/ 	.word	0x0000b410
        /*086c*/ 	.word	0x00000000
        /*0870*/ 	.word	0x00000058
        /*0874*/ 	.short	0x010a
        /*0876*/ 	.byte	0xff
	.zero		1


	//   ....[119]....
        /*0878*/ 	.word	0x0000b470
        /*087c*/ 	.word	0x00000000
        /*0880*/ 	.word	0x00000060
        /*0884*/ 	.short	0x010a
        /*0886*/ 	.byte	0xff
	.zero		1


	//   ....[120]....
        /*0888*/ 	.word	0x0000b4c0
        /*088c*/ 	.word	0x00000000
        /*0890*/ 	.word	0x00000080
        /*0894*/ 	.short	0x010a
        /*0896*/ 	.byte	0xff
	.zero		1


	//   ....[121]....
        /*0898*/ 	.word	0x0000b520
        /*089c*/ 	.word	0x00000003
        /*08a0*/ 	.word	0x00000030
        /*08a4*/ 	.short	0x010a
        /*08a6*/ 	.byte	0xff
	.zero		1


	//   ....[122]....
        /*08a8*/ 	.word	0x0000b570
        /*08ac*/ 	.word	0x00000057
        /*08b0*/ 	.word	0x000000a0
        /*08b4*/ 	.short	0x010a
        /*08b6*/ 	.byte	0xff
	.zero		1


	//   ....[123]....
        /*08b8*/ 	.word	0x0000b5c0
        /*08bc*/ 	.word	0x00000003
        /*08c0*/ 	.word	0x00000030
        /*08c4*/ 	.short	0x010a
        /*08c6*/ 	.byte	0xff
	.zero		1


	//   ....[124]....
        /*08c8*/ 	.word	0x0000b610
        /*08cc*/ 	.word	0x00000000
        /*08d0*/ 	.word	0x00000030
        /*08d4*/ 	.short	0x010a
        /*08d6*/ 	.byte	0xff
	.zero		1


	//   ....[125]....
        /*08d8*/ 	.word	0x0000b660
        /*08dc*/ 	.word	0x00000003
        /*08e0*/ 	.word	0x00000030
        /*08e4*/ 	.short	0x010a
        /*08e6*/ 	.byte	0xff
	.zero		1


	//----- nvinfo : EIATTR_NUM_MBARRIERS
	.align		4
.L_47:
        /*08e8*/ 	.byte	0x03, 0x38
        /*08ea*/ 	.short	0x001c


	//----- nvinfo : EIATTR_EXIT_INSTR_OFFSETS
	.align		4
        /*08ec*/ 	.byte	0x04, 0x1c
        /*08ee*/ 	.short	(.L_49 - .L_48)


	//   ....[0]....
.L_48:
        /*08f0*/ 	.word	0x00002420


	//   ....[1]....
        /*08f4*/ 	.word	0x00002910


	//   ....[2]....
        /*08f8*/ 	.word	0x00002970


	//   ....[3]....
        /*08fc*/ 	.word	0x00003750


	//   ....[4]....
        /*0900*/ 	.word	0x000047b0


	//   ....[5]....
        /*0904*/ 	.word	0x000047f0


	//   ....[6]....
        /*0908*/ 	.word	0x0000aaf0


	//   ....[7]....
        /*090c*/ 	.word	0x0000ab70


	//   ....[8]....
        /*0910*/ 	.word	0x0000aba0


	//   ....[9]....
        /*0914*/ 	.word	0x0000ac10


	//----- nvinfo : EIATTR_MAX_THREADS
	.align		4
.L_49:
        /*0918*/ 	.byte	0x04, 0x05
        /*091a*/ 	.short	(.L_51 - .L_50)
.L_50:
        /*091c*/ 	.word	0x00000100
        /*0920*/ 	.word	0x00000001
        /*0924*/ 	.word	0x00000001


	//----- nvinfo : EIATTR_CRS_STACK_SIZE
	.align		4
.L_51:
        /*0928*/ 	.byte	0x04, 0x1e
        /*092a*/ 	.short	(.L_53 - .L_52)
.L_52:
        /*092c*/ 	.word	0x00000000


	//----- nvinfo : EIATTR_CBANK_PARAM_SIZE
	.align		4
.L_53:
        /*0930*/ 	.byte	0x03, 0x19
        /*0932*/ 	.short	0x0800


	//----- nvinfo : EIATTR_PARAM_CBANK
	.align		4
        /*0934*/ 	.byte	0x04, 0x0a
        /*0936*/ 	.short	(.L_55 - .L_54)
	.align		4
.L_54:
        /*0938*/ 	.word	index@(.nv.constant0._ZN7cutlass13device_kernelINS_4gemm6kernel13GemmUniversalIN4cute5tupleIJiiiiEEENS1_10collective13CollectiveMmaINS1_35MainloopSm100TmaUmmaWarpSpecializedILi3ELi2ELi2ENS5_IJNS4_1CILi1EEESB_SB_EEEEENS5_IJNSA_ILi128EEENSA_ILi256EEENSA_ILi64EEEEEENS_6half_tENS5_IJlSB_lEEESI_SJ_NS4_8TiledMMAINS4_8MMA_AtomIJNS4_20SM100_MMA_F16BF16_SSISI_SI_fLi128ELi256ELNS4_4UMMA5MajorE0ELSO_0ELNSN_7ScaleInE0ELSP_0EEEEEENS4_6LayoutISC_NS5_IJNSA_ILi0EEEST_ST_EEEEENS5_IJNS4_10UnderscoreESW_SW_EEEEENS4_13SM90_TMA_LOADENS4_14ComposedLayoutINS4_7SwizzleILi3ELi4ELi3EEENS4_18smem_ptr_flag_bitsILi16EEENSS_INS5_IJNSA_ILi8EEESG_EEENS5_IJSG_SB_EEEEEEEvNS4_8identityESZ_S19_vS1A_EENS_8epilogue10collective18CollectiveEpilogueINS1C_23Sm100TmaWarpSpecializedILi4ELi2ELi64ELb1ELb0EEEJSH_NS5_IJNSS_ISE_SB_EENSS_ISG_SB_EEEEESI_SJ_SI_SJ_NS1C_6fusion15FusionCallbacksIS1G_NS1K_17LinearCombinationISI_fSI_fLNS_15FloatRoundStyleE2EEESH_S1J_JEEENS4_5SM1004TMEM4LOAD26SM100_TMEM_LOAD_32dp32b64xESZ_S19_NS4_39AutoVectorizingCopyWithAssumedAlignmentILi128EEENS4_14SM90_TMA_STOREES19_S1V_S1V_EEEvvEEEEvNT_6ParamsE)
        /*093c*/ 	.short	0x0380
        /*093e*/ 	.short	0x0800


	//----- nvinfo : EIATTR_SW_WAR
	.align		4
.L_55:
        /*0940*/ 	.byte	0x04, 0x36
        /*0942*/ 	.short	(.L_57 - .L_56)
.L_56:
        /*0944*/ 	.word	0x00000008
.L_57:


//--------------------- .nv.callgraph             --------------------------
	.section	.nv.callgraph,"",@"SHT_CUDA_CALLGRAPH"
	.align	4
	.sectionentsize	8
	.align		4
        /*0000*/ 	.word	0x00000000
	.align		4
        /*0004*/ 	.word	0xffffffff
	.align		4
        /*0008*/ 	.word	index@(_ZN7cutlass13device_kernelINS_4gemm6kernel13GemmUniversalIN4cute5tupleIJiiiiEEENS1_10collective13CollectiveMmaINS1_35MainloopSm100TmaUmmaWarpSpecializedILi3ELi2ELi2ENS5_IJNS4_1CILi1EEESB_SB_EEEEENS5_IJNSA_ILi128EEENSA_ILi256EEENSA_ILi64EEEEEENS_6half_tENS5_IJlSB_lEEESI_SJ_NS4_8TiledMMAINS4_8MMA_AtomIJNS4_20SM100_MMA_F16BF16_SSISI_SI_fLi128ELi256ELNS4_4UMMA5MajorE0ELSO_0ELNSN_7ScaleInE0ELSP_0EEEEEENS4_6LayoutISC_NS5_IJNSA_ILi0EEEST_ST_EEEEENS5_IJNS4_10UnderscoreESW_SW_EEEEENS4_13SM90_TMA_LOADENS4_14ComposedLayoutINS4_7SwizzleILi3ELi4ELi3EEENS4_18smem_ptr_flag_bitsILi16EEENSS_INS5_IJNSA_ILi8EEESG_EEENS5_IJSG_SB_EEEEEEEvNS4_8identityESZ_S19_vS1A_EENS_8epilogue10collective18CollectiveEpilogueINS1C_23Sm100TmaWarpSpecializedILi4ELi2ELi64ELb1ELb0EEEJSH_NS5_IJNSS_ISE_SB_EENSS_ISG_SB_EEEEESI_SJ_SI_SJ_NS1C_6fusion15FusionCallbacksIS1G_NS1K_17LinearCombinationISI_fSI_fLNS_15FloatRoundStyleE2EEESH_S1J_JEEENS4_5SM1004TMEM4LOAD26SM100_TMEM_LOAD_32dp32b64xESZ_S19_NS4_39AutoVectorizingCopyWithAssumedAlignmentILi128EEENS4_14SM90_TMA_STOREES19_S1V_S1V_EEEvvEEEEvNT_6ParamsE)
	.align		4
        /*000c*/ 	.word	index@(__assertfail)
	.align		4
        /*0010*/ 	.word	0x00000000
	.align		4
        /*0014*/ 	.word	0xfffffffe
	.align		4
        /*0018*/ 	.word	0x00000000
	.align		4
        /*001c*/ 	.word	0xfffffffd
	.align		4
        /*0020*/ 	.word	0x00000000
	.align		4
        /*0024*/ 	.word	0xfffffffc


//--------------------- .nv.constant4             --------------------------
	.section	.nv.constant4,"a",@progbits
	.align	8
	.align		8
.nv.constant4:
        /*0000*/ 	.dword	__assertfail
	.align		8
        /*0008*/ 	.dword	__unnamed_1
	.align		8
        /*0010*/ 	.dword	__unnamed_2
	.align		8
        /*0018*/ 	.dword	_ZN40_INTERNAL_325f79e7_4_k_cu_33b35e72_105574cuda3std3__45__cpo5beginE
	.align		8
        /*0020*/ 	.dword	_ZN40_INTERNAL_325f79e7_4_k_cu_33b35e72_105574cuda3std3__45__cpo3endE
	.align		8
        /*0028*/ 	.dword	_ZN40_INTERNAL_325f79e7_4_k_cu_33b35e72_105574cuda3std3__45__cpo6cbeginE
	.align		8
        /*0030*/ 	.dword	_ZN40_INTERNAL_325f79e7_4_k_cu_33b35e72_105574cuda3std3__45__cpo4cendE
	.align		8
        /*0038*/ 	.dword	_ZN40_INTERNAL_325f79e7_4_k_cu_33b35e72_105574cuda3std3__442_GLOBAL__N__325f79e7_4_k_cu_33b35e72_105576ignoreE
	.align		8
        /*0040*/ 	.dword	_ZN40_INTERNAL_325f79e7_4_k_cu_33b35e72_105574cuda3std3__419piecewise_constructE
	.align		8
        /*0048*/ 	.dword	_ZN40_INTERNAL_325f79e7_4_k_cu_33b35e72_105574cuda3std3__48in_placeE
	.align		8
        /*0050*/ 	.dword	_ZN40_INTERNAL_325f79e7_4_k_cu_33b35e72_105574cuda3std6ranges3__45__cpo4swapE
	.align		8
        /*0058*/ 	.dword	_ZN40_INTERNAL_325f79e7_4_k_cu_33b35e72_105574cuda3std6ranges3__45__cpo9iter_moveE
	.align		8
        /*0060*/ 	.dword	_ZN40_INTERNAL_325f79e7_4_k_cu_33b35e72_105574cute7productE
	.align		8
        /*0068*/ 	.dword	_ZN40_INTERNAL_325f79e7_4_k_cu_33b35e72_105574cute1_E
	.align		8
        /*0070*/ 	.dword	$str$25
	.align		8
        /*0078*/ 	.dword	$str$26
	.align		8
        /*0080*/ 	.dword	$str$27
	.align		8
        /*0088*/ 	.dword	$str$28


//--------------------- .text._ZN7cutlass13device_kernelINS_4gemm6kernel13GemmUniversalIN4cute5tupleIJiiiiEEENS1_10collective13CollectiveMmaINS1_35MainloopSm100TmaUmmaWarpSpecializedILi3ELi2ELi2ENS5_IJNS4_1CILi1EEESB_SB_EEEEENS5_IJNSA_ILi128EEENSA_ILi256EEENSA_ILi64EEEEEENS_6half_tENS5_IJlSB_lEEESI_SJ_NS4_8TiledMMAINS4_8MMA_AtomIJNS4_20SM100_MMA_F16BF16_SSISI_SI_fLi128ELi256ELNS4_4UMMA5MajorE0ELSO_0ELNSN_7ScaleInE0ELSP_0EEEEEENS4_6LayoutISC_NS5_IJNSA_ILi0EEEST_ST_EEEEENS5_IJNS4_10UnderscoreESW_SW_EEEEENS4_13SM90_TMA_LOADENS4_14ComposedLayoutINS4_7SwizzleILi3ELi4ELi3EEENS4_18smem_ptr_flag_bitsILi16EEENSS_INS5_IJNSA_ILi8EEESG_EEENS5_IJSG_SB_EEEEEEEvNS4_8identityESZ_S19_vS1A_EENS_8epilogue10collective18CollectiveEpilogueINS1C_23Sm100TmaWarpSpecializedILi4ELi2ELi64ELb1ELb0EEEJSH_NS5_IJNSS_ISE_SB_EENSS_ISG_SB_EEEEESI_SJ_SI_SJ_NS1C_6fusion15FusionCallbacksIS1G_NS1K_17LinearCombinationISI_fSI_fLNS_15FloatRoundStyleE2EEESH_S1J_JEEENS4_5SM1004TMEM4LOAD26SM100_TMEM_LOAD_32dp32b64xESZ_S19_NS4_39AutoVectorizingCopyWithAssumedAlignmentILi128EEENS4_14SM90_TMA_STOREES19_S1V_S1V_EEEvvEEEEvNT_6ParamsE --------------------------
	.section	.text._ZN7cutlass13device_kernelINS_4gemm6kernel13GemmUniversalIN4cute5tupleIJiiiiEEENS1_10collective13CollectiveMmaINS1_35MainloopSm100TmaUmmaWarpSpecializedILi3ELi2ELi2ENS5_IJNS4_1CILi1EEESB_SB_EEEEENS5_IJNSA_ILi128EEENSA_ILi256EEENSA_ILi64EEEEEENS_6half_tENS5_IJlSB_lEEESI_SJ_NS4_8TiledMMAINS4_8MMA_AtomIJNS4_20SM100_MMA_F16BF16_SSISI_SI_fLi128ELi256ELNS4_4UMMA5MajorE0ELSO_0ELNSN_7ScaleInE0ELSP_0EEEEEENS4_6LayoutISC_NS5_IJNSA_ILi0EEEST_ST_EEEEENS5_IJNS4_10UnderscoreESW_SW_EEEEENS4_13SM90_TMA_LOADENS4_14ComposedLayoutINS4_7SwizzleILi3ELi4ELi3EEENS4_18smem_ptr_flag_bitsILi16EEENSS_INS5_IJNSA_ILi8EEESG_EEENS5_IJSG_SB_EEEEEEEvNS4_8identityESZ_S19_vS1A_EENS_8epilogue10collective18CollectiveEpilogueINS1C_23Sm100TmaWarpSpecializedILi4ELi2ELi64ELb1ELb0EEEJSH_NS5_IJNSS_ISE_SB_EENSS_ISG_SB_EEEEESI_SJ_SI_SJ_NS1C_6fusion15FusionCallbacksIS1G_NS1K_17LinearCombinationISI_fSI_fLNS_15FloatRoundStyleE2EEESH_S1J_JEEENS4_5SM1004TMEM4LOAD26SM100_TMEM_LOAD_32dp32b64xESZ_S19_NS4_39AutoVectorizingCopyWithAssumedAlignmentILi128EEENS4_14SM90_TMA_STOREES19_S1V_S1V_EEEvvEEEEvNT_6ParamsE,"ax",@progbits
	.align	128
.text._ZN7cutlass13device_kernelINS_4gemm6kernel13GemmUniversalIN4cute5tupleIJiiiiEEENS1_10collective13CollectiveMmaINS1_35MainloopSm100TmaUmmaWarpSpecializedILi3ELi2ELi2ENS5_IJNS4_1CILi1EEESB_SB_EEEEENS5_IJNSA_ILi128EEENSA_ILi256EEENSA_ILi64EEEEEENS_6half_tENS5_IJlSB_lEEESI_SJ_NS4_8TiledMMAINS4_8MMA_AtomIJNS4_20SM100_MMA_F16BF16_SSISI_SI_fLi128ELi256ELNS4_4UMMA5MajorE0ELSO_0ELNSN_7ScaleInE0ELSP_0EEEEEENS4_6LayoutISC_NS5_IJNSA_ILi0EEEST_ST_EEEEENS5_IJNS4_10UnderscoreESW_SW_EEEEENS4_13SM90_TMA_LOADENS4_14ComposedLayoutINS4_7SwizzleILi3ELi4ELi3EEENS4_18smem_ptr_flag_bitsILi16EEENSS_INS5_IJNSA_ILi8EEESG_EEENS5_IJSG_SB_EEEEEEEvNS4_8identityESZ_S19_vS1A_EENS_8epilogue10collective18CollectiveEpilogueINS1C_23Sm100TmaWarpSpecializedILi4ELi2ELi64ELb1ELb0EEEJSH_NS5_IJNSS_ISE_SB_EENSS_ISG_SB_EEEEESI_SJ_SI_SJ_NS1C_6fusion15FusionCallbacksIS1G_NS1K_17LinearCombinationISI_fSI_fLNS_15FloatRoundStyleE2EEESH_S1J_JEEENS4_5SM1004TMEM4LOAD26SM100_TMEM_LOAD_32dp32b64xESZ_S19_NS4_39AutoVectorizingCopyWithAssumedAlignmentILi128EEENS4_14SM90_TMA_STOREES19_S1V_S1V_EEEvvEEEEvNT_6ParamsE:
        .type           _ZN7cutlass13device_kernelINS_4gemm6kernel13GemmUniversalIN4cute5tupleIJiiiiEEENS1_10collective13CollectiveMmaINS1_35MainloopSm100TmaUmmaWarpSpecializedILi3ELi2ELi2ENS5_IJNS4_1CILi1EEESB_SB_EEEEENS5_IJNSA_ILi128EEENSA_ILi256EEENSA_ILi64EEEEEENS_6half_tENS5_IJlSB_lEEESI_SJ_NS4_8TiledMMAINS4_8MMA_AtomIJNS4_20SM100_MMA_F16BF16_SSISI_SI_fLi128ELi256ELNS4_4UMMA5MajorE0ELSO_0ELNSN_7ScaleInE0ELSP_0EEEEEENS4_6LayoutISC_NS5_IJNSA_ILi0EEEST_ST_EEEEENS5_IJNS4_10UnderscoreESW_SW_EEEEENS4_13SM90_TMA_LOADENS4_14ComposedLayoutINS4_7SwizzleILi3ELi4ELi3EEENS4_18smem_ptr_flag_bitsILi16EEENSS_INS5_IJNSA_ILi8EEESG_EEENS5_IJSG_SB_EEEEEEEvNS4_8identityESZ_S19_vS1A_EENS_8epilogue10collective18CollectiveEpilogueINS1C_23Sm100TmaWarpSpecializedILi4ELi2ELi64ELb1ELb0EEEJSH_NS5_IJNSS_ISE_SB_EENSS_ISG_SB_EEEEESI_SJ_SI_SJ_NS1C_6fusion15FusionCallbacksIS1G_NS1K_17LinearCombinationISI_fSI_fLNS_15FloatRoundStyleE2EEESH_S1J_JEEENS4_5SM1004TMEM4LOAD26SM100_TMEM_LOAD_32dp32b64xESZ_S19_NS4_39AutoVectorizingCopyWithAssumedAlignmentILi128EEENS4_14SM90_TMA_STOREES19_S1V_S1V_EEEvvEEEEvNT_6ParamsE,@function
        .size           _ZN7cutlass13device_kernelINS_4gemm6kernel13GemmUniversalIN4cute5tupleIJiiiiEEENS1_10collective13CollectiveMmaINS1_35MainloopSm100TmaUmmaWarpSpecializedILi3ELi2ELi2ENS5_IJNS4_1CILi1EEESB_SB_EEEEENS5_IJNSA_ILi128EEENSA_ILi256EEENSA_ILi64EEEEEENS_6half_tENS5_IJlSB_lEEESI_SJ_NS4_8TiledMMAINS4_8MMA_AtomIJNS4_20SM100_MMA_F16BF16_SSISI_SI_fLi128ELi256ELNS4_4UMMA5MajorE0ELSO_0ELNSN_7ScaleInE0ELSP_0EEEEEENS4_6LayoutISC_NS5_IJNSA_ILi0EEEST_ST_EEEEENS5_IJNS4_10UnderscoreESW_SW_EEEEENS4_13SM90_TMA_LOADENS4_14ComposedLayoutINS4_7SwizzleILi3ELi4ELi3EEENS4_18smem_ptr_flag_bitsILi16EEENSS_INS5_IJNSA_ILi8EEESG_EEENS5_IJSG_SB_EEEEEEEvNS4_8identityESZ_S19_vS1A_EENS_8epilogue10collective18CollectiveEpilogueINS1C_23Sm100TmaWarpSpecializedILi4ELi2ELi64ELb1ELb0EEEJSH_NS5_IJNSS_ISE_SB_EENSS_ISG_SB_EEEEESI_SJ_SI_SJ_NS1C_6fusion15FusionCallbacksIS1G_NS1K_17LinearCombinationISI_fSI_fLNS_15FloatRoundStyleE2EEESH_S1J_JEEENS4_5SM1004TMEM4LOAD26SM100_TMEM_LOAD_32dp32b64xESZ_S19_NS4_39AutoVectorizingCopyWithAssumedAlignmentILi128EEENS4_14SM90_TMA_STOREES19_S1V_S1V_EEEvvEEEEvNT_6ParamsE,(.L_x_167 - _ZN7cutlass13device_kernelINS_4gemm6kernel13GemmUniversalIN4cute5tupleIJiiiiEEENS1_10collective13CollectiveMmaINS1_35MainloopSm100TmaUmmaWarpSpecializedILi3ELi2ELi2ENS5_IJNS4_1CILi1EEESB_SB_EEEEENS5_IJNSA_ILi128EEENSA_ILi256EEENSA_ILi64EEEEEENS_6half_tENS5_IJlSB_lEEESI_SJ_NS4_8TiledMMAINS4_8MMA_AtomIJNS4_20SM100_MMA_F16BF16_SSISI_SI_fLi128ELi256ELNS4_4UMMA5MajorE0ELSO_0ELNSN_7ScaleInE0ELSP_0EEEEEENS4_6LayoutISC_NS5_IJNSA_ILi0EEEST_ST_EEEEENS5_IJNS4_10UnderscoreESW_SW_EEEEENS4_13SM90_TMA_LOADENS4_14ComposedLayoutINS4_7SwizzleILi3ELi4ELi3EEENS4_18smem_ptr_flag_bitsILi16EEENSS_INS5_IJNSA_ILi8EEESG_EEENS5_IJSG_SB_EEEEEEEvNS4_8identityESZ_S19_vS1A_EENS_8epilogue10collective18CollectiveEpilogueINS1C_23Sm100TmaWarpSpecializedILi4ELi2ELi64ELb1ELb0EEEJSH_NS5_IJNSS_ISE_SB_EENSS_ISG_SB_EEEEESI_SJ_SI_SJ_NS1C_6fusion15FusionCallbacksIS1G_NS1K_17LinearCombinationISI_fSI_fLNS_15FloatRoundStyleE2EEESH_S1J_JEEENS4_5SM1004TMEM4LOAD26SM100_TMEM_LOAD_32dp32b64xESZ_S19_NS4_39AutoVectorizingCopyWithAssumedAlignmentILi128EEENS4_14SM90_TMA_STOREES19_S1V_S1V_EEEvvEEEEvNT_6ParamsE)
        .other          _ZN7cutlass13device_kernelINS_4gemm6kernel13GemmUniversalIN4cute5tupleIJiiiiEEENS1_10collective13CollectiveMmaINS1_35MainloopSm100TmaUmmaWarpSpecializedILi3ELi2ELi2ENS5_IJNS4_1CILi1EEESB_SB_EEEEENS5_IJNSA_ILi128EEENSA_ILi256EEENSA_ILi64EEEEEENS_6half_tENS5_IJlSB_lEEESI_SJ_NS4_8TiledMMAINS4_8MMA_AtomIJNS4_20SM100_MMA_F16BF16_SSISI_SI_fLi128ELi256ELNS4_4UMMA5MajorE0ELSO_0ELNSN_7ScaleInE0ELSP_0EEEEEENS4_6LayoutISC_NS5_IJNSA_ILi0EEEST_ST_EEEEENS5_IJNS4_10UnderscoreESW_SW_EEEEENS4_13SM90_TMA_LOADENS4_14ComposedLayoutINS4_7SwizzleILi3ELi4ELi3EEENS4_18smem_ptr_flag_bitsILi16EEENSS_INS5_IJNSA_ILi8EEESG_EEENS5_IJSG_SB_EEEEEEEvNS4_8identityESZ_S19_vS1A_EENS_8epilogue10collective18CollectiveEpilogueINS1C_23Sm100TmaWarpSpecializedILi4ELi2ELi64ELb1ELb0EEEJSH_NS5_IJNSS_ISE_SB_EENSS_ISG_SB_EEEEESI_SJ_SI_SJ_NS1C_6fusion15FusionCallbacksIS1G_NS1K_17LinearCombinationISI_fSI_fLNS_15FloatRoundStyleE2EEESH_S1J_JEEENS4_5SM1004TMEM4LOAD26SM100_TMEM_LOAD_32dp32b64xESZ_S19_NS4_39AutoVectorizingCopyWithAssumedAlignmentILi128EEENS4_14SM90_TMA_STOREES19_S1V_S1V_EEEvvEEEEvNT_6ParamsE,@"STO_CUDA_ENTRY STV_DEFAULT"
_ZN7cutlass13device_kernelINS_4gemm6kernel13GemmUniversalIN4cute5tupleIJiiiiEEENS1_10collective13CollectiveMmaINS1_35MainloopSm100TmaUmmaWarpSpecializedILi3ELi2ELi2ENS5_IJNS4_1CILi1EEESB_SB_EEEEENS5_IJNSA_ILi128EEENSA_ILi256EEENSA_ILi64EEEEEENS_6half_tENS5_IJlSB_lEEESI_SJ_NS4_8TiledMMAINS4_8MMA_AtomIJNS4_20SM100_MMA_F16BF16_SSISI_SI_fLi128ELi256ELNS4_4UMMA5MajorE0ELSO_0ELNSN_7ScaleInE0ELSP_0EEEEEENS4_6LayoutISC_NS5_IJNSA_ILi0EEEST_ST_EEEEENS5_IJNS4_10UnderscoreESW_SW_EEEEENS4_13SM90_TMA_LOADENS4_14ComposedLayoutINS4_7SwizzleILi3ELi4ELi3EEENS4_18smem_ptr_flag_bitsILi16EEENSS_INS5_IJNSA_ILi8EEESG_EEENS5_IJSG_SB_EEEEEEEvNS4_8identityESZ_S19_vS1A_EENS_8epilogue10collective18CollectiveEpilogueINS1C_23Sm100TmaWarpSpecializedILi4ELi2ELi64ELb1ELb0EEEJSH_NS5_IJNSS_ISE_SB_EENSS_ISG_SB_EEEEESI_SJ_SI_SJ_NS1C_6fusion15FusionCallbacksIS1G_NS1K_17LinearCombinationISI_fSI_fLNS_15FloatRoundStyleE2EEESH_S1J_JEEENS4_5SM1004TMEM4LOAD26SM100_TMEM_LOAD_32dp32b64xESZ_S19_NS4_39AutoVectorizingCopyWithAssumedAlignmentILi128EEENS4_14SM90_TMA_STOREES19_S1V_S1V_EEEvvEEEEvNT_6ParamsE:
[----:B------:R-:W1:Y:S01]  /*0000*/  LDC R1, c[0x0][0x37c] ;  /* 0x0000df00ff017b82 */ /* 0x000e620000000800 */
[----:B------:R-:W2:Y:S01]  /*0010*/  S2R R170, SR_TID.X ;  /* 0x0000000000aa7919 */ /* 0x000ea20000002100 */
[----:B------:R-:W3:Y:S01]  /*0020*/  LDCU.64 UR4, c[0x0][0x890] ;  /* 0x00011200ff0477ac */ /* 0x000ee20008000a00 */
[----:B------:R-:W-:Y:S02]  /*0030*/  PRMT R155, RZ, 0x7610, R155 ;  /* 0x00007610ff9b7816 */ /* 0x000fe4000000009b */
[----:B------:R-:W-:Y:S01]  /*0040*/  ELECT P5, URZ, PT ;  /* 0x0000000000ff782f */ /* 0x000fe200038a0000 */
[----:B------:R-:W4:Y:S01]  /*0050*/  LDCU.64 UR46, c[0x0][0x358] ;  /* 0x00006b00ff2e77ac */ /* 0x000f220008000a00 */
[----:B---3--:R-:W-:-:S04]  /*0060*/  UISETP.NE.U32.AND UP0, UPT, UR4, URZ, UPT ;  /* 0x000000ff0400728c */ /* 0x008fc8000bf05070 */
[----:B------:R-:W-:Y:S01]  /*0070*/  UISETP.NE.AND.EX UP0, UPT, UR5, URZ, UPT, UP0 ;  /* 0x000000ff0500728c */ /* 0x000fe2000bf05300 */
[----:B--2---:R-:W-:-:S05]  /*0080*/  SHF.R.U32.HI R162, RZ, 0x5, R170 ;  /* 0x00000005ffa27819 */ /* 0x004fca00000116aa */
[----:B------:R-:W2:Y:S02]  /*0090*/  SHFL.IDX PT, R0, R162, RZ, 0x1f ;  /* 0x00001fffa2007589 */ /* 0x000ea400000e0000 */
[----:B--2---:R-:W-:Y:S01]  /*00a0*/  R2UR UR8, R0 ;  /* 0x00000000000872ca */ /* 0x004fe200000e0000 */
[----:B-1--4-:R-:W-:-:S14]  /*00b0*/  BRA.U UP0, `(.L_x_0) ;  /* 0x00000001002c7547 */ /* 0x012fdc000b800000 */
[----:B------:R-:W1:Y:S02]  /*00c0*/  LDCU.64 UR6, c[0x0][0x888] ;  /* 0x00011100ff0677ac */ /* 0x000e640008000a00 */
[----:B-1----:R-:W-:-:S04]  /*00d0*/  UISETP.NE.U32.AND UP0, UPT, UR6, URZ, UPT ;  /* 0x000000ff0600728c */ /* 0x002fc8000bf05070 */
[----:B------:R-:W-:-:S09]  /*00e0*/  UISETP.NE.AND.EX UP0, UPT, UR7, URZ, UPT, UP0 ;  /* 0x000000ff0700728c */ /* 0x000fd2000bf05300 */
[----:B------:R-:W-:Y:S05]  /*00f0*/  BRA.U !UP0, `(.L_x_1) ;  /* 0x0000000108107547 */ /* 0x000fea000b800000 */
[----:B------:R-:W1:Y:S02]  /*0100*/  LDC.64 R2, c[0x0][0x888] ;  /* 0x00022200ff027b82 */ /* 0x000e640000000a00 */
[----:B-1----:R1:W5:Y:S01]  /*0110*/  LDG.E R81, desc[UR46][R2.64] ;  /* 0x0000002e02517981 */ /* 0x002362000c1e1900 */
[----:B------:R-:W-:Y:S01]  /*0120*/  HFMA2 R155, -RZ, RZ, 0, 5.9604644775390625e-08 ;  /* 0x00000001ff9b7431 */ /* 0x000fe200000001ff */
[----:B------:R-:W-:Y:S05]  /*0130*/  BRA `(.L_x_0) ;  /* 0x00000000000c7947 */ /* 0x000fea0003800000 */
.L_x_1:
[----:B------:R-:W1:Y:S01]  /*0140*/  LDCU UR6, c[0x0][0x880] ;  /* 0x00011000ff0677ac */ /* 0x000e620008000800 */
[----:B------:R-:W-:Y:S01]  /*0150*/  HFMA2 R155, -RZ, RZ, 0, 5.9604644775390625e-08 ;  /* 0x00000001ff9b7431 */ /* 0x000fe200000001ff */
[----:B-1----:R-:W-:-:S07]  /*0160*/  MOV R81, UR6 ;  /* 0x0000000600517c02 */ /* 0x002fce0008000f00 */
.L_x_0:
[----:B------:R-:W2:Y:S02]  /*0170*/  LDCU.64 UR6, c[0x0][0x8b0] ;  /* 0x00011600ff0677ac */ /* 0x000ea40008000a00 */
[----:B--2---:R-:W-:-:S04]  /*0180*/  UISETP.NE.U32.AND UP0, UPT, UR6, URZ, UPT ;  /* 0x000000ff0600728c */ /* 0x004fc8000bf05070 */
[----:B------:R-:W-:-:S09]  /*0190*/  UISETP.NE.AND.EX UP0, UPT, UR7, URZ, UPT, UP0 ;  /* 0x000000ff0700728c */ /* 0x000fd2000bf05300 */
[----:B------:R-:W-:Y:S05]  /*01a0*/  BRA.U UP0, `(.L_x_2) ;  /* 0x0000000100247547 */ /* 0x000fea000b800000 */
[----:B------:R-:W2:Y:S02]  /*01b0*/  LDCU.64 UR6, c[0x0][0x8a8] ;  /* 0x00011500ff0677ac */ /* 0x000ea40008000a00 */
[----:B--2---:R-:W-:-:S04]  /*01c0*/  UISETP.NE.U32.AND UP0, UPT, UR6, URZ, UPT ;  /* 0x000000ff0600728c */ /* 0x004fc8000bf05070 */
[----:B------:R-:W-:-:S09]  /*01d0*/  UISETP.NE.AND.EX UP0, UPT, UR7, URZ, UPT, UP0 ;  /* 0x000000ff0700728c */ /* 0x000fd2000bf05300 */
[----:B------:R-:W-:Y:S05]  /*01e0*/  BRA.U !UP0, `(.L_x_3) ;  /* 0x00000001080c7547 */ /* 0x000fea000b800000 */
[----:B------:R-:W2:Y:S02]  /*01f0*/  LDC.64 R78, c[0x0][0x8a8] ;  /* 0x00022a00ff4e7b82 */ /* 0x000ea40000000a00 */
[----:B--2---:R2:W5:Y:S01]  /*0200*/  LDG.E R78, desc[UR46][R78.64] ;  /* 0x0000002e4e4e7981 */ /* 0x004562000c1e1900 */
[----:B------:R-:W-:Y:S05]  /*0210*/  BRA `(.L_x_2) ;  /* 0x0000000000087947 */ /* 0x000fea0003800000 */
.L_x_3:
[----:B------:R-:W2:Y:S02]  /*0220*/  LDCU UR6, c[0x0][0x8a0] ;  /* 0x00011400ff0677ac */ /* 0x000ea40008000800 */
[----:B--2---:R-:W-:Y:S02]  /*0230*/  MOV R78, UR6 ;  /* 0x00000006004e7c02 */ /* 0x004fe40008000f00 */
.L_x_2:
[----:B------:R-:W-:Y:S01]  /*0240*/  IMAD.U32 R0, RZ, RZ, UR8 ;  /* 0x00000008ff007e24 */ /* 0x000fe2000f8e00ff */
[----:B------:R-:W-:Y:S04]  /*0250*/  BSSY.RECONVERGENT B0, `(.L_x_4) ;  /* 0x000000c000007945 */ /* 0x000fe80003800200 */
[C---:B------:R-:W-:Y:S02]  /*0260*/  ISETP.NE.OR P1, PT, R0.reuse, 0x1, !P5 ;  /* 0x000000010000780c */ /* 0x040fe40006f25670 */
[----:B------:R-:W-:-:S11]  /*0270*/  ISETP.NE.OR P0, PT, R0, 0x3, !P5 ;  /* 0x000000030000780c */ /* 0x000fd60006f05670 */
[----:B------:R-:W-:Y:S05]  /*0280*/  @P1 BRA `(.L_x_5) ;  /* 0x0000000000201947 */ /* 0x000fea0003800000 */
[----:B------:R-:W3:Y:S02]  /*0290*/  LDCU.64 UR6, c[0x0][0x348] ;  /* 0x00006900ff0677ac */ /* 0x000ee40008000a00 */
[----:B---3--:R-:W-:Y:S02]  /*02a0*/  UIADD3 UR10, UP1, UPT, UR6, 0x80, URZ ;  /* 0x00000080060a7890 */ /* 0x008fe4000ff3e0ff */
[----:B------:R-:W-:Y:S02]  /*02b0*/  UIADD3 UR6, UP0, UPT, UR6, 0x180, URZ ;  /* 0x0000018006067890 */ /* 0x000fe4000ff1e0ff */
[----:B------:R-:W-:Y:S02]  /*02c0*/  UIADD3.X UR11, UPT, UPT, URZ, UR7, URZ, UP1, !UPT ;  /* 0x00000007ff0b7290 */ /* 0x000fe40008ffe4ff */
[----:B------:R-:W-:-:S07]  /*02d0*/  UIADD3.X UR7, UPT, UPT, URZ, UR7, URZ, UP0, !UPT ;  /* 0x00000007ff077290 */ /* 0x000fce00087fe4ff */
[----:B------:R3:W-:Y:S02]  /*02e0*/  UTMACCTL.PF [UR10] ;  /* 0x000000000a0079b9 */ /* 0x0007e40008040000 */
[----:B------:R3:W-:Y:S02]  /*02f0*/  UTMACCTL.PF [UR6] ;  /* 0x00000000060079b9 */ /* 0x0007e40008040000 */
[----:B---3--:R-:W-:Y:S01]  /*0300*/  NOP ;  /* 0x0000000000007918 */ /* 0x008fe20000000000 */
.L_x_5:
[----:B------:R-:W-:Y:S05]  /*0310*/  BSYNC.RECONVERGENT B0 ;  /* 0x0000000000007941 */ /* 0x000fea0003800200 */
.L_x_4:
[----:B------:R-:W-:Y:S04]  /*0320*/  BSSY.RECONVERGENT B0, `(.L_x_6) ;  /* 0x000000a000007945 */ /* 0x000fe80003800200 */
        /* <DEDUP_REMOVED lines=9> */
.L_x_7:
[----:B------:R-:W-:Y:S05]  /*03c0*/  BSYNC.RECONVERGENT B0 ;  /* 0x0000000000007941 */ /* 0x000fea0003800200 */
.L_x_6:
[----:B------:R-:W3:Y:S01]  /*03d0*/  LDCU.64 UR6, c[0x0][0x888] ;  /* 0x00011100ff0677ac */ /* 0x000ee20008000a00 */
[----:B------:R-:W-:Y:S02]  /*03e0*/  UISETP.EQ.U32.AND UP1, UPT, UR4, URZ, UPT ;  /* 0x000000ff0400728c */ /* 0x000fe4000bf22070 */
[----:B------:R-:W-:Y:S02]  /*03f0*/  UPLOP3.LUT UP2, UPT, UPT, UPT, UPT, 0x80, 0x8 ;  /* 0x000000000008789c */ /* 0x000fe40003f4f070 */
[----:B---3--:R-:W-:-:S04]  /*0400*/  UISETP.NE.U32.AND UP0, UPT, UR6, URZ, UPT ;  /* 0x000000ff0600728c */ /* 0x008fc8000bf05070 */
[----:B------:R-:W-:-:S04]  /*0410*/  UISETP.NE.AND.EX UP0, UPT, UR7, URZ, UPT, UP0 ;  /* 0x000000ff0700728c */ /* 0x000fc8000bf05300 */
[----:B------:R-:W-:-:S04]  /*0420*/  UISETP.EQ.OR.EX UP3, UPT, UR5, URZ, !UP0, UP1 ;  /* 0x000000ff0500728c */ /* 0x000fc8000c762710 */
[----:B------:R-:W-:-:S05]  /*0430*/  UP2UR UR50, UPR, URZ, 0x8 ;  /* 0x00000008ff327883 */ /* 0x000fca0008000000 */
[----:B------:R-:W-:Y:S07]  /*0440*/  BRA.U !UP3, `(.L_x_8) ;  /* 0x000000010b207547 */ /* 0x000fee000b800000 */
[----:B------:R-:W-:Y:S01]  /*0450*/  UISETP.NE.U32.AND UP2, UPT, UR4, URZ, UPT ;  /* 0x000000ff0400728c */ /* 0x000fe2000bf45070 */
[----:B-----5:R-:W-:Y:S01]  /*0460*/  FSETP.NEU.AND P0, PT, R81, RZ, PT ;  /* 0x000000ff5100720b */ /* 0x020fe20003f0d000 */
[----:B------:R-:W-:Y:S02]  /*0470*/  USEL UR4, URZ, 0xffffffff, UP0 ;  /* 0xffffffffff047887 */ /* 0x000fe40008000000 */
[----:B------:R-:W-:-:S10]  /*0480*/  UISETP.NE.AND.EX UP2, UPT, UR5, URZ, UPT, UP2 ;  /* 0x000000ff0500728c */ /* 0x000fd4000bf45320 */
[----:B------:R-:W-:Y:S01]  /*0490*/  VOTEU.ANY UP1, P0 ;  /* 0x0000000000ff7886 */ /* 0x000fe20000020100 */
[----:B------:R-:W-:-:S04]  /*04a0*/  @!UP2 USEL UR4, URZ, 0xffffffff, UP1 ;  /* 0xffffffffff04a887 */ /* 0x000fc80008800000 */
[----:B------:R-:W-:-:S04]  /*04b0*/  ULOP3.LUT UR4, UR4, 0x1, URZ, 0xc0, !UPT ;  /* 0x0000000104047892 */ /* 0x000fc8000f8ec0ff */
[----:B------:R-:W-:-:S11]  /*04c0*/  UISETP.NE.U32.AND UP2, UPT, UR4, 0x1, UPT ;  /* 0x000000010400788c */ /* 0x000fd6000bf45070 */
.L_x_8:
[----:B-1----:R-:W1:Y:S01]  /*04d0*/  SHFL.IDX PT, R2, R162, RZ, 0x1f ;  /* 0x00001fffa2027589 */ /* 0x002e6200000e0000 */
[----:B------:R-:W-:-:S04]  /*04e0*/  UISETP.NE.AND UP1, UPT, UR8, 0x2, UPT ;  /* 0x000000020800788c */ /* 0x000fc8000bf25270 */
[----:B------:R-:W-:Y:S01]  /*04f0*/  USEL UR6, URZ, 0x1, UP1 ;  /* 0x00000001ff067887 */ /* 0x000fe20008800000 */
[----:B-1----:R-:W-:-:S13]  /*0500*/  ISETP.NE.AND P0, PT, R2, RZ, PT ;  /* 0x000000ff0200720c */ /* 0x002fda0003f05270 */
[----:B------:R-:W-:Y:S05]  /*0510*/  @P0 BRA `(.L_x_9) ;  /* 0x0000000000400947 */ /* 0x000fea0003800000 */
[----:B------:R-:W1:Y:S01]  /*0520*/  S2UR UR5, SR_CgaCtaId ;  /* 0x00000000000579c3 */ /* 0x000e620000008800 */
[----:B------:R-:W-:Y:S01]  /*0530*/  UMOV UR7, 0x400 ;  /* 0x0000040000077882 */ /* 0x000fe20000000000 */
[----:B------:R-:W-:Y:S01]  /*0540*/  UMOV UR4, 0x1 ;  /* 0x0000000100047882 */ /* 0x000fe20000000000 */
[----:B------:R-:W-:Y:S01]  /*0550*/  ELECT P0, URZ, PT ;  /* 0x0000000000ff782f */ /* 0x000fe20003800000 */
[----:B------:R-:W-:-:S04]  /*0560*/  UIADD3 UR10, UPT, UPT, -UR4, 0x100000, URZ ;  /* 0x00100000040a7890 */ /* 0x000fc8000fffe1ff */
[----:B------:R-:W-:Y:S02]  /*0570*/  USHF.L.U32 UR11, UR10, 0xb, URZ ;  /* 0x0000000b0a0b7899 */ /* 0x000fe400080006ff */
[----:B------:R-:W-:Y:S02]  /*0580*/  USHF.L.U32 UR10, UR10, 0x1, URZ ;  /* 0x000000010a0a7899 */ /* 0x000fe400080006ff */
[----:B-1----:R-:W-:Y:S01]  /*0590*/  ULEA UR5, UR5, UR7, 0x18 ;  /* 0x0000000705057291 */ /* 0x002fe2000f8ec0ff */
[----:B------:R-:W1:Y:S11]  /*05a0*/  FENCE.VIEW.ASYNC.S ;  /* 0x00000000000073c6 */ /* 0x000e760000000000 */
[----:B-1----:R1:W3:Y:S01]  /*05b0*/  SYNCS.EXCH.64 URZ, [UR5], UR10 ;  /* 0x0000000a05ff75b2 */ /* 0x0022e20008000100 */
[----:B------:R1:W4:Y:S01]  /*05c0*/  SYNCS.EXCH.64 URZ, [UR5+0x18], UR10 ;  /* 0x0000180a05ff75b2 */ /* 0x0003220008000100 */
[----:B------:R1:W1:Y:S01]  /*05d0*/  SYNCS.EXCH.64 URZ, [UR5+0x8], UR10 ;  /* 0x0000080a05ff75b2 */ /* 0x0002620008000100 */
[----:B------:R1:W1:Y:S01]  /*05e0*/  SYNCS.EXCH.64 URZ, [UR5+0x20], UR10 ;  /* 0x0000200a05ff75b2 */ /* 0x0002620008000100 */
[----:B------:R1:W1:Y:S01]  /*05f0*/  SYNCS.EXCH.64 URZ, [UR5+0x10], UR10 ;  /* 0x0000100a05ff75b2 */ /* 0x0002620008000100 */
[----:B------:R1:W1:Y:S01]  /*0600*/  SYNCS.EXCH.64 URZ, [UR5+0x28], UR10 ;  /* 0x0000280a05ff75b2 */ /* 0x0002620008000100 */
[----:B------:R-:W-:Y:S01]  /*0610*/  NOP ;  /* 0x0000000000007918 */ /* 0x000fe20000000000 */
.L_x_9:
[----:B------:R-:W2:Y:S01]  /*0620*/  SHFL.IDX PT, R2, R162, RZ, 0x1f ;  /* 0x00001fffa2027589 */ /* 0x000ea200000e0000 */
[----:B------:R-:W-:Y:S01]  /*0630*/  NOP ;  /* 0x0000000000007918 */ /* 0x000fe20000000000 */
[----:B--2---:R-:W-:-:S13]  /*0640*/  ISETP.NE.AND P0, PT, R2, 0x1, PT ;  /* 0x000000010200780c */ /* 0x004fda0003f05270 */
[----:B------:R-:W-:Y:S05]  /*0650*/  @P0 BRA `(.L_x_10) ;  /* 0x0000000000580947 */ /* 0x000fea0003800000 */
[----:B------:R-:W2:Y:S01]  /*0660*/  S2UR UR7, SR_CgaCtaId ;  /* 0x00000000000779c3 */ /* 0x000ea20000008800 */
[----:B------:R-:W-:Y:S01]  /*0670*/  UMOV UR9, 0x400 ;  /* 0x0000040000097882 */ /* 0x000fe20000000000 */
[----:B-1----:R-:W-:Y:S01]  /*0680*/  UMOV UR5, 0x20 ;  /* 0x0000002000057882 */ /* 0x002fe20000000000 */
[----:B------:R-:W-:Y:S01]  /*0690*/  UMOV UR4, 0x80 ;  /* 0x0000008000047882 */ /* 0x000fe20000000000 */
[----:B------:R-:W-:-:S04]  /*06a0*/  UIADD3 UR10, UPT, UPT, -UR5, 0x100000, URZ ;  /* 0x00100000050a7890 */ /* 0x000fc8000fffe1ff */
[----:B------:R-:W-:Y:S02]  /*06b0*/  USHF.L.U32 UR11, UR10, 0xb, URZ ;  /* 0x0000000b0a0b7899 */ /* 0x000fe400080006ff */
[----:B------:R-:W-:Y:S02]  /*06c0*/  USHF.L.U32 UR10, UR10, 0x1, URZ ;  /* 0x000000010a0a7899 */ /* 0x000fe400080006ff */
[----:B------:R-:W-:-:S04]  /*06d0*/  UIADD3 UR4, UPT, UPT, -UR4, 0x100000, URZ ;  /* 0x0010000004047890 */ /* 0x000fc8000fffe1ff */
[----:B------:R-:W-:Y:S02]  /*06e0*/  USHF.L.U32 UR5, UR4, 0xb, URZ ;  /* 0x0000000b04057899 */ /* 0x000fe400080006ff */
[----:B------:R-:W-:Y:S01]  /*06f0*/  USHF.L.U32 UR4, UR4, 0x1, URZ ;  /* 0x0000000104047899 */ /* 0x000fe200080006ff */
[----:B------:R-:W-:Y:S01]  /*0700*/  ELECT P0, URZ, PT ;  /* 0x0000000000ff782f */ /* 0x000fe20003800000 */
[----:B--2---:R-:W-:Y:S01]  /*0710*/  ULEA UR7, UR7, UR9, 0x18 ;  /* 0x0000000907077291 */ /* 0x004fe2000f8ec0ff */
[----:B------:R-:W1:Y:S11]  /*0720*/  FENCE.VIEW.ASYNC.S ;  /* 0x00000000000073c6 */ /* 0x000e760000000000 */
[----:B-1----:R2:W1:Y:S01]  /*0730*/  SYNCS.EXCH.64 URZ, [UR7+0x30], UR10 ;  /* 0x0000300a07ff75b2 */ /* 0x0024620008000100 */
[----:B------:R2:W1:Y:S01]  /*0740*/  SYNCS.EXCH.64 URZ, [UR7+0x50], UR4 ;  /* 0x0000500407ff75b2 */ /* 0x0004620008000100 */
[----:B------:R2:W1:Y:S01]  /*0750*/  SYNCS.EXCH.64 URZ, [UR7+0x38], UR10 ;  /* 0x0000380a07ff75b2 */ /* 0x0004620008000100 */
[----:B------:R2:W1:Y:S01]  /*0760*/  SYNCS.EXCH.64 URZ, [UR7+0x58], UR4 ;  /* 0x0000580407ff75b2 */ /* 0x0004620008000100 */
[----:B------:R2:W1:Y:S01]  /*0770*/  SYNCS.EXCH.64 URZ, [UR7+0x40], UR10 ;  /* 0x0000400a07ff75b2 */ /* 0x0004620008000100 */
[----:B------:R2:W1:Y:S01]  /*0780*/  SYNCS.EXCH.64 URZ, [UR7+0x60], UR4 ;  /* 0x0000600407ff75b2 */ /* 0x0004620008000100 */
[----:B------:R2:W1:Y:S01]  /*0790*/  SYNCS.EXCH.64 URZ, [UR7+0x48], UR10 ;  /* 0x0000480a07ff75b2 */ /* 0x0004620008000100 */
[----:B------:R2:W1:Y:S02]  /*07a0*/  SYNCS.EXCH.64 URZ, [UR7+0x68], UR4 ;  /* 0x0000680407ff75b2 */ /* 0x0004640008000100 */
[----:B--2---:R-:W-:Y:S01]  /*07b0*/  NOP ;  /* 0x0000000000007918 */ /* 0x004fe20000000000 */
.L_x_10:
[----:B------:R-:W2:Y:S01]  /*07c0*/  SHFL.IDX PT, R2, R162, RZ, 0x1f ;  /* 0x00001fffa2027589 */ /* 0x000ea200000e0000 */
[----:B------:R-:W-:Y:S01]  /*07d0*/  NOP ;  /* 0x0000000000007918 */ /* 0x000fe20000000000 */
[----:B--2---:R-:W-:-:S13]  /*07e0*/  ISETP.NE.AND P0, PT, R2, 0x3, PT ;  /* 0x000000030200780c */ /* 0x004fda0003f05270 */
[----:B------:R-:W-:Y:S05]  /*07f0*/  @P0 BRA `(.L_x_11) ;  /* 0x0000000000300947 */ /* 0x000fea0003800000 */
[----:B-1----:R-:W1:Y:S01]  /*0800*/  S2UR UR5, SR_CgaCtaId ;  /* 0x00000000000579c3 */ /* 0x002e620000008800 */
        /* <DEDUP_REMOVED lines=8> */
[----:B-1----:R2:W1:Y:S01]  /*0890*/  SYNCS.EXCH.64 URZ, [UR5+0x70], UR10 ;  /* 0x0000700a05ff75b2 */ /* 0x0024620008000100 */
[----:B------:R2:W1:Y:S02]  /*08a0*/  SYNCS.EXCH.64 URZ, [UR5+0x78], UR10 ;  /* 0x0000780a05ff75b2 */ /* 0x0004640008000100 */
[----:B--2---:R-:W-:Y:S01]  /*08b0*/  NOP ;  /* 0x0000000000007918 */ /* 0x004fe20000000000 */
.L_x_11:
[----:B------:R-:W2:Y:S01]  /*08c0*/  SHFL.IDX PT, R2, R162, RZ, 0x1f ;  /* 0x00001fffa2027589 */ /* 0x000ea200000e0000 */
[----:B------:R-:W-:Y:S01]  /*08d0*/  NOP ;  /* 0x0000000000007918 */ /* 0x000fe20000000000 */
[----:B--2---:R-:W-:-:S13]  /*08e0*/  ISETP.NE.AND P0, PT, R2, 0x4, PT ;  /* 0x000000040200780c */ /* 0x004fda0003f05270 */
[----:B------:R-:W-:Y:S05]  /*08f0*/  @P0 BRA `(.L_x_12) ;  /* 0x00000000004c0947 */ /* 0x000fea0003800000 */
[----:B-1----:R-:W1:Y:S01]  /*0900*/  S2UR UR5, SR_CgaCtaId ;  /* 0x00000000000579c3 */ /* 0x002e620000008800 */
[----:B------:R-:W-:Y:S01]  /*0910*/  UMOV UR9, 0x100 ;  /* 0x0000010000097882 */ /* 0x000fe20000000000 */
[----:B------:R-:W-:Y:S01]  /*0920*/  UMOV UR7, 0x400 ;  /* 0x0000040000077882 */ /* 0x000fe20000000000 */
[----:B------:R-:W-:Y:S01]  /*0930*/  USEL UR9, UR9, 0xe0, UP2 ;  /* 0x000000e009097887 */ /* 0x000fe20009000000 */
[----:B------:R-:W-:Y:S01]  /*0940*/  UMOV UR4, 0x1 ;  /* 0x0000000100047882 */ /* 0x000fe20000000000 */
[----:B------:R-:W-:Y:S01]  /*0950*/  ELECT P0, URZ, PT ;  /* 0x0000000000ff782f */ /* 0x000fe20003800000 */
[----:B------:R-:W-:-:S04]  /*0960*/  UIADD3 UR10, UPT, UPT, -UR4, 0x100000, URZ ;  /* 0x00100000040a7890 */ /* 0x000fc8000fffe1ff */
[----:B------:R-:W-:Y:S02]  /*0970*/  USHF.L.U32 UR11, UR10, 0xb, URZ ;  /* 0x0000000b0a0b7899 */ /* 0x000fe400080006ff */
[----:B------:R-:W-:Y:S02]  /*0980*/  USHF.L.U32 UR10, UR10, 0x1, URZ ;  /* 0x000000010a0a7899 */ /* 0x000fe400080006ff */
[----:B------:R-:W-:-:S04]  /*0990*/  UIADD3 UR12, UPT, UPT, -UR9, 0x100000, URZ ;  /* 0x00100000090c7890 */ /* 0x000fc8000fffe1ff */
[----:B------:R-:W-:Y:S02]  /*09a0*/  USHF.L.U32 UR13, UR12, 0xb, URZ ;  /* 0x0000000b0c0d7899 */ /* 0x000fe400080006ff */
[----:B------:R-:W-:Y:S02]  /*09b0*/  USHF.L.U32 UR12, UR12, 0x1, URZ ;  /* 0x000000010c0c7899 */ /* 0x000fe400080006ff */
[----:B-1----:R-:W-:Y:S01]  /*09c0*/  ULEA UR5, UR5, UR7, 0x18 ;  /* 0x0000000705057291 */ /* 0x002fe2000f8ec0ff */
[----:B------:R-:W1:Y:S11]  /*09d0*/  FENCE.VIEW.ASYNC.S ;  /* 0x00000000000073c6 */ /* 0x000e760000000000 */
[----:B-1----:R2:W1:Y:S01]  /*09e0*/  SYNCS.EXCH.64 URZ, [UR5+0x80], UR10 ;  /* 0x0000800a05ff75b2 */ /* 0x0024620008000100 */
[----:B------:R2:W1:Y:S01]  /*09f0*/  SYNCS.EXCH.64 URZ, [UR5+0x90], UR12 ;  /* 0x0000900c05ff75b2 */ /* 0x0004620008000100 */
[----:B------:R2:W1:Y:S01]  /*0a00*/  SYNCS.EXCH.64 URZ, [UR5+0x88], UR10 ;  /* 0x0000880a05ff75b2 */ /* 0x0004620008000100 */
[----:B------:R2:W1:Y:S02]  /*0a10*/  SYNCS.EXCH.64 URZ, [UR5+0x98], UR12 ;  /* 0x0000980c05ff75b2 */ /* 0x0004640008000100 */
[----:B--2---:R-:W-:Y:S01]  /*0a20*/  NOP ;  /* 0x0000000000007918 */ /* 0x004fe20000000000 */
.L_x_12:
        /* <DEDUP_REMOVED lines=20> */
[----:B------:R2:W1:Y:S02]  /*0b70*/  SYNCS.EXCH.64 URZ, [UR7+0xb8], UR4 ;  /* 0x0000b80407ff75b2 */ /* 0x0004640008000100 */
[----:B--2---:R-:W-:Y:S01]  /*0b80*/  NOP ;  /* 0x0000000000007918 */ /* 0x004fe20000000000 */
.L_x_13:
        /* <DEDUP_REMOVED lines=18> */
.L_x_14:
[----:B-1----:R-:W1:Y:S01]  /*0cb0*/  S2UR UR5, SR_CTAID.X ;  /* 0x00000000000579c3 */ /* 0x002e620000002500 */
[----:B------:R-:W-:-:S05]  /*0cc0*/  CS2R.32 R156, SR_CgaSize ;  /* 0x00000000009c7805 */ /* 0x000fca0000008a00 */
[----:B------:R-:W-:-:S05]  /*0cd0*/  IMAD R156, R156, -0xa0, RZ ;  /* 0xffffff609c9c7824 */ /* 0x000fca00078e02ff */
[----:B------:R-:W-:-:S14]  /*0ce0*/  R2UR UR9, R156 ;  /* 0x000000009c0972ca */ /* 0x000fdc00000e0000 */
[----:B------:R-:W2:Y:S01]  /*0cf0*/  LDCU UR9, c[0x0][UR9+0x2b0] ;  /* 0x00005600090977ac */ /* 0x000ea20008000800 */
[----:B------:R-:W-:Y:S01]  /*0d00*/  NOP ;  /* 0x0000000000007918 */ /* 0x000fe20000000000 */
[----:B------:R-:W-:-:S05]  /*0d10*/  CS2R.32 R156, SR_CgaSize ;  /* 0x00000000009c7805 */ /* 0x000fca0000008a00 */
[----:B------:R-:W-:-:S05]  /*0d20*/  IMAD R156, R156, -0xa0, RZ ;  /* 0xffffff609c9c7824 */ /* 0x000fca00078e02ff */
[----:B------:R-:W-:-:S14]  /*0d30*/  R2UR UR7, R156 ;  /* 0x000000009c0772ca */ /* 0x000fdc00000e0000 */
[----:B------:R-:W3:Y:S01]  /*0d40*/  LDCU UR7, c[0x0][UR7+0x2b4] ;  /* 0x00005680070777ac */ /* 0x000ee20008000800 */
[----:B------:R-:W4:Y:S08]  /*0d50*/  S2UR UR4, SR_CTAID.Y ;  /* 0x00000000000479c3 */ /* 0x000f300000002600 */
[----:B------:R-:W3:Y:S01]  /*0d60*/  LDC R9, c[0x0][0xb24] ;  /* 0x0002c900ff097b82 */ /* 0x000ee20000000800 */
[----:B-1----:R-:W-:-:S02]  /*0d70*/  I2FP.F32.U32 R4, UR5 ;  /* 0x0000000500047c45 */ /* 0x002fc40008201000 */
[----:B------:R-:W-:-:S05]  /*0d80*/  CS2R.32 R5, SR_CgaSize ;  /* 0x0000000000057805 */ /* 0x000fca0000008a00 */
[----:B------:R-:W-:-:S06]  /*0d90*/  IMAD R5, R5, -0xa0, RZ ;  /* 0xffffff6005057824 */ /* 0x000fcc00078e02ff */
[----:B------:R-:W1:Y:S01]  /*0da0*/  LDC R5, c[0x0][R5+0x2a0] ;  /* 0x0000a80005057b82 */ /* 0x000e620000000800 */
[----:B------:R-:W-:Y:S01]  /*0db0*/  MOV R21, UR5 ;  /* 0x0000000500157c02 */ /* 0x000fe20008000f00 */
[----:B--2---:R-:W-:Y:S01]  /*0dc0*/  FMUL R4, R4, UR9 ;  /* 0x0000000904047c20 */ /* 0x004fe20008400000 */
[----:B----4-:R-:W-:Y:S02]  /*0dd0*/  I2FP.F32.U32 R2, UR4 ;  /* 0x0000000400027c45 */ /* 0x010fe40008201000 */
[----:B------:R-:W-:-:S05]  /*0de0*/  CS2R.32 R3, SR_CgaSize ;  /* 0x0000000000037805 */ /* 0x000fca0000008a00 */
[----:B------:R-:W-:-:S06]  /*0df0*/  IMAD R3, R3, -0xa0, RZ ;  /* 0xffffff6003037824 */ /* 0x000fcc00078e02ff */
[----:B------:R-:W2:Y:S01]  /*0e00*/  LDC R3, c[0x0][R3+0x2a4] ;  /* 0x0000a90003037b82 */ /* 0x000ea20000000800 */
[----:B------:R-:W4:Y:S01]  /*0e10*/  F2I.U32.TRUNC.NTZ R156, R4 ;  /* 0x00000004009c7305 */ /* 0x000f22000020f000 */
[----:B------:R-:W-:Y:S01]  /*0e20*/  MOV R20, UR4 ;  /* 0x0000000400147c02 */ /* 0x000fe20008000f00 */
[----:B---3--:R-:W-:-:S05]  /*0e30*/  FMUL R2, R2, UR7 ;  /* 0x0000000702027c20 */ /* 0x008fca0008400000 */
[----:B------:R-:W-:Y:S01]  /*0e40*/  BAR.SYNC.DEFER_BLOCKING 0x0 ;  /* 0x0000000000007b1d */ /* 0x000fe20000010000 */
[----:B------:R-:W-:-:S05]  /*0e50*/  ISETP.GE.AND P0, PT, R9, 0x1, PT ;  /* 0x000000010900780c */ /* 0x000fca0003f06270 */
[----:B------:R-:W3:Y:S02]  /*0e60*/  F2I.U32.TRUNC.NTZ R154, R2 ;  /* 0x00000002009a7305 */ /* 0x000ee4000020f000 */
[----:B------:R-:W2:Y:S01]  /*0e70*/  S2UR UR36, SR_CTAID.Z ;  /* 0x00000000002479c3 */ /* 0x000ea20000002700 */
[----:B----4-:R-:W-:-:S05]  /*0e80*/  IADD3 R156, PT, PT, -R156, RZ, RZ ;  /* 0x000000ff9c9c7210 */ /* 0x010fca0007ffe1ff */
[----:B-1----:R-:W-:Y:S01]  /*0e90*/  IMAD R156, R5, R156, UR5 ;  /* 0x00000005059c7e24 */ /* 0x002fe2000f8e029c */
[----:B---3--:R-:W-:-:S05]  /*0ea0*/  IADD3 R154, PT, PT, -R154, RZ, RZ ;  /* 0x000000ff9a9a7210 */ /* 0x008fca0007ffe1ff */
[----:B--2---:R-:W-:Y:S01]  /*0eb0*/  IMAD R154, R3, R154, UR4 ;  /* 0x00000004039a7e24 */ /* 0x004fe2000f8e029a */
[----:B------:R-:W-:Y:S06]  /*0ec0*/  @!P0 BRA `(.L_x_15) ;  /* 0x0000000000b88947 */ /* 0x000fec0003800000 */
[----:B------:R-:W1:Y:S01]  /*0ed0*/  LDC.64 R4, c[0x0][0xb18] ;  /* 0x0002c600ff047b82 */ /* 0x000e620000000a00 */
[----:B------:R-:W-:-:S07]  /*0ee0*/  ISETP.NE.AND P0, PT, R9, 0x1, PT ;  /* 0x000000010900780c */ /* 0x000fce0003f05270 */
[----:B------:R-:W2:Y:S08]  /*0ef0*/  LDC R10, c[0x0][0xb0c] ;  /* 0x0002c300ff0a7b82 */ /* 0x000eb00000000800 */
[----:B------:R-:W3:Y:S08]  /*0f00*/  LDC R11, c[0x0][0x370] ;  /* 0x0000dc00ff0b7b82 */ /* 0x000ef00000000800 */
[----:B------:R-:W4:Y:S01]  /*0f10*/  LDC R12, c[0x0][0x374] ;  /* 0x0000dd00ff0c7b82 */ /* 0x000f220000000800 */
[----:B-1----:R-:W-:-:S07]  /*0f20*/  ISETP.NE.AND P1, PT, R4, 0x1, PT ;  /* 0x000000010400780c */ /* 0x002fce0003f25270 */
[----:B------:R-:W3:Y:S01]  /*0f30*/  LDC.64 R6, c[0x0][0xb10] ;  /* 0x0002c400ff067b82 */ /* 0x000ee20000000a00 */
[----:B--2---:R-:W-:-:S07]  /*0f40*/  ISETP.NE.AND P2, PT, R10, 0x1, PT ;  /* 0x000000010a00780c */ /* 0x004fce0003f45270 */
[----:B------:R-:W1:Y:S08]  /*0f50*/  LDC R8, c[0x0][0xb20] ;  /* 0x0002c800ff087b82 */ /* 0x000e700000000800 */
[----:B------:R-:W2:Y:S01]  /*0f60*/  LDC.64 R2, c[0x0][0xb28] ;  /* 0x0002ca00ff027b82 */ /* 0x000ea20000000a00 */
[----:B----4-:R-:W-:-:S04]  /*0f70*/  IMAD.HI.U32 R13, R12, R5, RZ ;  /* 0x000000050c0d7227 */ /* 0x010fc800078e00ff */
[----:B------:R-:W-:-:S04]  /*0f80*/  IMAD.HI.U32 R5, R20, R5, RZ ;  /* 0x0000000514057227 */ /* 0x000fc800078e00ff */
[----:B---3--:R-:W-:-:S04]  /*0f90*/  IMAD.HI.U32 R14, R11, R6, RZ ;  /* 0x000000060b0e7227 */ /* 0x008fc800078e00ff */
[C---:B------:R-:W-:Y:S01]  /*0fa0*/  IMAD.HI.U32 R16, R21.reuse, R6, RZ ;  /* 0x0000000615107227 */ /* 0x040fe200078e00ff */
[-C--:B------:R-:W-:Y:S02]  /*0fb0*/  @P2 SHF.R.U32.HI R11, RZ, R7.reuse, R14 ;  /* 0x00000007ff0b2219 */ /* 0x080fe4000001160e */
[-C--:B-1----:R-:W-:Y:S02]  /*0fc0*/  @P1 SHF.R.U32.HI R12, RZ, R8.reuse, R13 ;  /* 0x00000008ff0c1219 */ /* 0x082fe4000001160d */
[----:B------:R-:W-:Y:S02]  /*0fd0*/  SHF.R.U32.HI R5, RZ, R8, R5 ;  /* 0x00000008ff057219 */ /* 0x000fe40000011605 */
[----:B------:R-:W-:Y:S02]  /*0fe0*/  SHF.R.U32.HI R16, RZ, R7, R16 ;  /* 0x00000007ff107219 */ /* 0x000fe40000011610 */
[----:B------:R-:W-:Y:S01]  /*0ff0*/  SEL R5, R20, R5, !P1 ;  /* 0x0000000514057207 */ /* 0x000fe20004800000 */
[----:B--2---:R-:W-:Y:S01]  /*1000*/  IMAD.HI.U32 R14, R12, R2, RZ ;  /* 0x000000020c0e7227 */ /* 0x004fe200078e00ff */
[----:B------:R-:W-:-:S02]  /*1010*/  SEL R7, R21, R16, !P2 ;  /* 0x0000001015077207 */ /* 0x000fc40005000000 */
[----:B------:R-:W-:Y:S01]  /*1020*/  IADD3 R13, PT, PT, -R5, RZ, RZ ;  /* 0x000000ff050d7210 */ /* 0x000fe20007ffe1ff */
[----:B------:R-:W-:Y:S01]  /*1030*/  IMAD.HI.U32 R6, R11, R2, RZ ;  /* 0x000000020b067227 */ /* 0x000fe200078e00ff */
[----:B------:R-:W-:-:S03]  /*1040*/  @P0 SHF.R.U32.HI R12, RZ, R3, R14 ;  /* 0x00000003ff0c0219 */ /* 0x000fc6000001160e */
[----:B------:R-:W-:Y:S01]  /*1050*/  IMAD R13, R4, R13, R20 ;  /* 0x0000000d040d7224 */ /* 0x000fe200078e0214 */
[----:B------:R-:W-:Y:S01]  /*1060*/  @P0 SHF.R.U32.HI R11, RZ, R3, R6 ;  /* 0x00000003ff0b0219 */ /* 0x000fe20000011606 */
[----:B------:R-:W-:-:S04]  /*1070*/  IMAD R12, R12, R9, RZ ;  /* 0x000000090c0c7224 */ /* 0x000fc800078e02ff */
[----:B------:R-:W-:Y:S01]  /*1080*/  IMAD R6, R11, R9, RZ ;  /* 0x000000090b067224 */ /* 0x000fe200078e02ff */
[----:B------:R-:W-:-:S04]  /*1090*/  ISETP.GE.AND P1, PT, R5, R12, PT ;  /* 0x0000000c0500720c */ /* 0x000fc80003f26270 */
[----:B------:R-:W-:Y:S01]  /*10a0*/  ISETP.GE.OR P1, PT, R7, R6, P1 ;  /* 0x000000060700720c */ /* 0x000fe20000f26670 */
[----:B------:R-:W-:-:S05]  /*10b0*/  IMAD.HI.U32 R6, R5, R2, RZ ;  /* 0x0000000205067227 */ /* 0x000fca00078e00ff */
[----:B------:R-:W-:-:S04]  /*10c0*/  SHF.R.U32.HI R6, RZ, R3, R6 ;  /* 0x00000003ff067219 */ /* 0x000fc80000011606 */
[----:B------:R-:W-:-:S03]  /*10d0*/  SEL R6, R5, R6, !P0 ;  /* 0x0000000605067207 */ /* 0x000fc60004000000 */
[----:B------:R-:W-:Y:S01]  /*10e0*/  @!P1 IMAD.HI.U32 R8, R7, R2, RZ ;  /* 0x0000000207089227 */ /* 0x000fe200078e00ff */
[----:B------:R-:W-:-:S04]  /*10f0*/  IADD3 R2, PT, PT, -R6, RZ, RZ ;  /* 0x000000ff06027210 */ /* 0x000fc80007ffe1ff */
[----:B------:R-:W-:Y:S01]  /*1100*/  @!P1 SHF.R.U32.HI R8, RZ, R3, R8 ;  /* 0x00000003ff089219 */ /* 0x000fe20000011608 */
[----:B------:R-:W-:-:S03]  /*1110*/  IMAD R2, R9, R2, R5 ;  /* 0x0000000209027224 */ /* 0x000fc600078e0205 */
[----:B------:R-:W-:-:S05]  /*1120*/  @!P1 SEL R3, R7, R8, !P0 ;  /* 0x0000000807039207 */ /* 0x000fca0004000000 */
[--C-:B------:R-:W-:Y:S02]  /*1130*/  @!P1 IMAD.IADD R6, R6, 0x1, -R3.reuse ;  /* 0x0000000106069824 */ /* 0x100fe400078e0a03 */
[----:B------:R-:W-:Y:S01]  /*1140*/  @!P1 IMAD R3, R2, R11, R3 ;  /* 0x0000000b02039224 */ /* 0x000fe200078e0203 */
[----:B------:R-:W-:Y:S01]  /*1150*/  IADD3 R2, PT, PT, -R7, RZ, RZ ;  /* 0x000000ff07027210 */ /* 0x000fe20007ffe1ff */
[----:B------:R-:W-:Y:S02]  /*1160*/  @!P1 IMAD R5, R6, R9, R7 ;  /* 0x0000000906059224 */ /* 0x000fe400078e0207 */
[----:B------:R-:W-:Y:S02]  /*1170*/  @!P1 IMAD.MOV.U32 R7, RZ, RZ, R3 ;  /* 0x000000ffff079224 */ /* 0x000fe400078e0003 */
[----:B------:R-:W-:Y:S02]  /*1180*/  IMAD R2, R10, R2, R21 ;  /* 0x000000020a027224 */ /* 0x000fe400078e0215 */
[----:B------:R-:W-:-:S02]  /*1190*/  IMAD R20, R5, R4, R13 ;  /* 0x0000000405147224 */ /* 0x000fc400078e020d */
[----:B------:R-:W-:Y:S02]  /*11a0*/  IMAD R21, R7, R10, R2 ;  /* 0x0000000a07157224 */ /* 0x000fe400078e0202 */
.L_x_15:
[----:B------:R-:W1:Y:S01]  /*11b0*/  LDCU UR4, c[0x0][0xb30] ;  /* 0x00016600ff0477ac */ /* 0x000e620008000800 */
[----:B------:R-:W2:Y:S08]  /*11c0*/  S2UR UR37, SR_CgaCtaId ;  /* 0x00000000002579c3 */ /* 0x000eb00000008800 */
[----:B------:R-:W3:Y:S01]  /*11d0*/  LDC R72, c[0x0][0xb24] ;  /* 0x0002c900ff487b82 */ /* 0x000ee20000000800 */
[----:B-1----:R-:W-:-:S09]  /*11e0*/  UISETP.NE.AND UP1, UPT, UR4, 0x1, UPT ;  /* 0x000000010400788c */ /* 0x002fd2000bf25270 */
[----:B--2---:R-:W-:Y:S05]  /*11f0*/  BRA.U UP1, `(.L_x_16) ;  /* 0x0000000101407547 */ /* 0x004fea000b800000 */
[----:B------:R-:W1:Y:S08]  /*1200*/  LDC.64 R4, c[0x0][0xb10] ;  /* 0x0002c400ff047b82 */ /* 0x000e700000000a00 */
[----:B------:R-:W2:Y:S08]  /*1210*/  LDC.64 R2, c[0x0][0xb18] ;  /* 0x0002c600ff027b82 */ /* 0x000eb00000000a00 */
[----:B------:R-:W4:Y:S08]  /*1220*/  LDC R6, c[0x0][0xb20] ;  /* 0x0002c800ff067b82 */ /* 0x000f300000000800 */
[----:B------:R-:W3:Y:S01]  /*1230*/  LDC R8, c[0x0][0xb0c] ;  /* 0x0002c300ff087b82 */ /* 0x000ee20000000800 */
[----:B-1----:R-:W-:-:S05]  /*1240*/  IMAD.HI.U32 R4, R21, R4, RZ ;  /* 0x0000000415047227 */ /* 0x002fca00078e00ff */
[----:B------:R-:W-:Y:S01]  /*1250*/  SHF.R.U32.HI R4, RZ, R5, R4 ;  /* 0x00000005ff047219 */ /* 0x000fe20000011604 */
[----:B--2---:R-:W-:Y:S01]  /*1260*/  IMAD.HI.U32 R3, R20, R3, RZ ;  /* 0x0000000314037227 */ /* 0x004fe200078e00ff */
[----:B------:R-:W-:-:S04]  /*1270*/  ISETP.NE.AND P0, PT, R2, 0x1, PT ;  /* 0x000000010200780c */ /* 0x000fc80003f05270 */
[----:B----4-:R-:W-:-:S04]  /*1280*/  SHF.R.U32.HI R3, RZ, R6, R3 ;  /* 0x00000006ff037219 */ /* 0x010fc80000011603 */
[----:B------:R-:W-:Y:S02]  /*1290*/  SEL R3, R20, R3, !P0 ;  /* 0x0000000314037207 */ /* 0x000fe40004000000 */
[----:B---3--:R-:W-:-:S04]  /*12a0*/  ISETP.NE.AND P1, PT, R8, 0x1, PT ;  /* 0x000000010800780c */ /* 0x008fc80003f25270 */
[----:B------:R-:W-:-:S05]  /*12b0*/  SEL R4, R21, R4, !P1 ;  /* 0x0000000415047207 */ /* 0x000fca0004800000 */
[----:B------:R-:W-:Y:S02]  /*12c0*/  IMAD.IADD R5, R3, 0x1, -R4 ;  /* 0x0000000103057824 */ /* 0x000fe400078e0a04 */
[----:B------:R-:W-:Y:S02]  /*12d0*/  IMAD.IADD R3, R4, 0x1, -R3 ;  /* 0x0000000104037824 */ /* 0x000fe400078e0a03 */
[----:B------:R-:W-:Y:S02]  /*12e0*/  IMAD R21, R5, R8, R21 ;  /* 0x0000000805157224 */ /* 0x000fe400078e0215 */
[----:B------:R-:W-:-:S07]  /*12f0*/  IMAD R20, R3, R2, R20 ;  /* 0x0000000203147224 */ /* 0x000fce00078e0214 */
.L_x_16:
[----:B------:R-:W-:Y:S01]  /*1300*/  BAR.SYNC.DEFER_BLOCKING 0x0 ;  /* 0x0000000000007b1d */ /* 0x000fe20000010000 */
[----:B------:R-:W-:Y:S01]  /*1310*/  UISETP.NE.AND UP1, UPT, UR8, 0x2, UPT ;  /* 0x000000020800788c */ /* 0x000fe2000bf25270 */
[----:B------:R-:W-:Y:S02]  /*1320*/  ISETP.NE.OR P5, PT, R0, 0x2, !P5 ;  /* 0x000000020000780c */ /* 0x000fe40006fa5670 */
[----:B------:R-:W-:-:S06]  /*1330*/  LOP3.LUT R2, R170, 0x1f, RZ, 0xc0, !PT ;  /* 0x0000001faa027812 */ /* 0x000fcc00078ec0ff */
[----:B------:R-:W-:Y:S05]  /*1340*/  BRA.U UP1, `(.L_x_17) ;  /* 0x00000011013c7547 */ /* 0x000fea000b800000 */
[----:B------:R-:W1:Y:S01]  /*1350*/  LDCU UR13, c[0x0][0x38c] ;  /* 0x00007180ff0d77ac */ /* 0x000e620008000800 */
[----:B------:R-:W2:Y:S01]  /*1360*/  LDC R9, c[0x0][0x370] ;  /* 0x0000dc00ff097b82 */ /* 0x000ea20000000800 */
[----:B------:R-:W-:Y:S01]  /*1370*/  PLOP3.LUT P1, PT, PT, PT, UP2, 0x80, 0x8 ;  /* 0x000000000008781c */ /* 0x000fe20003f2f028 */
[----:B------:R-:W-:Y:S01]  /*1380*/  HFMA2 R12, -RZ, RZ, 0, 0 ;  /* 0x00000000ff0c7431 */ /* 0x000fe200000001ff */
[----:B------:R-:W-:Y:S01]  /*1390*/  ISETP.EQ.OR P4, PT, R2, RZ, P5 ;  /* 0x000000ff0200720c */ /* 0x000fe20002f82670 */
[----:B------:R-:W-:Y:S01]  /*13a0*/  IMAD.MOV.U32 R15, RZ, RZ, 0x1 ;  /* 0x00000001ff0f7424 */ /* 0x000fe200078e00ff */
[----:B------:R-:W-:Y:S01]  /*13b0*/  PLOP3.LUT P1, PT, P1, PT, PT, 0x8, 0x80 ;  /* 0x000000000080781c */ /* 0x000fe20000f2e170 */
[----:B------:R-:W-:Y:S01]  /*13c0*/  IMAD.MOV.U32 R14, RZ, RZ, RZ ;  /* 0x000000ffff0e7224 */ /* 0x000fe200078e00ff */
[----:B------:R-:W-:Y:S01]  /*13d0*/  MOV R8, 0x1 ;  /* 0x0000000100087802 */ /* 0x000fe20000000f00 */
[----:B------:R-:W4:Y:S01]  /*13e0*/  LDC R0, c[0x0][0x374] ;  /* 0x0000dd00ff007b82 */ /* 0x000f220000000800 */
[----:B------:R-:W-:Y:S01]  /*13f0*/  IMAD.MOV.U32 R10, RZ, RZ, RZ ;  /* 0x000000ffff0a7224 */ /* 0x000fe200078e00ff */
[----:B------:R-:W2:Y:S01]  /*1400*/  LDCU.64 UR22, c[0x0][0x348] ;  /* 0x00006900ff1677ac */ /* 0x000ea20008000a00 */
[----:B------:R-:W-:Y:S01]  /*1410*/  UMOV UR6, URZ ;  /* 0x000000ff00067c82 */ /* 0x000fe20008000000 */
[----:B-1----:R-:W-:-:S04]  /*1420*/  UIADD3 UR5, UPT, UPT, UR13, 0x3f, URZ ;  /* 0x0000003f0d057890 */ /* 0x002fc8000fffe0ff */
[----:B------:R-:W-:-:S04]  /*1430*/  USHF.R.S32.HI UR4, URZ, 0x1f, UR5 ;  /* 0x0000001fff047899 */ /* 0x000fc80008011405 */
[----:B------:R-:W-:-:S04]  /*1440*/  ULEA.HI UR4, UR4, UR5, URZ, 0x6 ;  /* 0x0000000504047291 */ /* 0x000fc8000f8f30ff */
[----:B------:R-:W-:Y:S02]  /*1450*/  USHF.R.S32.HI UR15, URZ, 0x6, UR4 ;  /* 0x00000006ff0f7899 */ /* 0x000fe40008011404 */
[----:B------:R-:W-:Y:S02]  /*1460*/  UIADD3 UR4, UPT, UPT, UR13, -0x1, URZ ;  /* 0xffffffff0d047890 */ /* 0x000fe4000fffe0ff */
[----:B------:R-:W-:Y:S02]  /*1470*/  UISETP.LT.U32.AND UP0, UPT, UR15, 0x3, UPT ;  /* 0x000000030f00788c */ /* 0x000fe4000bf01070 */
[----:B------:R-:W-:Y:S02]  /*1480*/  UISETP.GE.U32.AND UP1, UPT, UR4, -0x7f, UPT ;  /* 0xffffff810400788c */ /* 0x000fe4000bf26070 */
[----:B------:R-:W-:Y:S02]  /*1490*/  USEL UR14, UR15, 0x3, UP0 ;  /* 0x000000030f0e7887 */ /* 0x000fe40008000000 */
[----:B------:R-:W-:-:S02]  /*14a0*/  UIADD3 UR13, UPT, UPT, UR13, 0x7e, URZ ;  /* 0x0000007e0d0d7890 */ /* 0x000fc4000fffe0ff */
[----:B------:R-:W-:Y:S02]  /*14b0*/  UIADD3 UR5, UPT, UPT, UR14, -0x1, URZ ;  /* 0xffffffff0e057890 */ /* 0x000fe4000fffe0ff */
[----:B------:R-:W-:-:S03]  /*14c0*/  UIADD3 UR7, UPT, UPT, UR15, -UR14, URZ ;  /* 0x8000000e0f077290 */ /* 0x000fc6000fffe0ff */
[----:B------:R-:W-:-:S04]  /*14d0*/  @UP1 UIADD3 UR5, UPT, UPT, UR14, URZ, URZ ;  /* 0x000000ff0e051290 */ /* 0x000fc8000fffe0ff */
[----:B--2---:R-:W-:-:S12]  /*14e0*/  UIADD3 UR5, UPT, UPT, UR5, 0x1, URZ ;  /* 0x0000000105057890 */ /* 0x004fd8000fffe0ff */
.L_x_35:
[----:B------:R-:W-:Y:S01]  /*14f0*/  UISETP.NE.AND UP0, UPT, UR37, URZ, UPT ;  /* 0x000000ff2500728c */ /* 0x000fe2000bf05270 */
[----:B------:R-:W1:Y:S08]  /*1500*/  S2UR UR37, SR_CgaCtaId ;  /* 0x00000000002579c3 */ /* 0x000e700000008800 */
[----:B------:R-:W-:Y:S05]  /*1510*/  BRA.U UP0, `(.L_x_18) ;  /* 0x0000000100347547 */ /* 0x000fea000b800000 */
[----:B------:R-:W2:Y:S01]  /*1520*/  S2R R2, SR_CgaCtaId ;  /* 0x0000000000027919 */ /* 0x000ea20000008800 */
[----:B------:R-:W-:-:S04]  /*1530*/  MOV R3, 0x400 ;  /* 0x0000040000037802 */ /* 0x000fc80000000f00 */
[----:B--2---:R-:W-:Y:S02]  /*1540*/  LEA R3, R2, R3, 0x18 ;  /* 0x0000000302037211 */ /* 0x004fe400078ec0ff */
[----:B------:R-:W-:-:S03]  /*1550*/  SHF.L.U32 R2, R8, 0x1f, RZ ;  /* 0x0000001f08027819 */ /* 0x000fc600000006ff */
[----:B------:R-:W-:-:S04]  /*1560*/  IMAD R3, R10, 0x8, R3 ;  /* 0x000000080a037824 */ /* 0x000fc800078e0203 */
[----:B------:R-:W2:Y:S02]  /*1570*/  SYNCS.PHASECHK.TRANS64.TRYWAIT P0, [R3+URZ+0xd0], R2 ;  /* 0x0000d002030075a7 */ /* 0x000ea400080011ff */
[----:B--2---:R-:W-:Y:S05]  /*1580*/  @!P0 BRA `(.L_x_19) ;  /* 0x0000009400a48947 */ /* 0x004fea0003800000 */
.L_x_128:
[----:B------:R-:W-:Y:S01]  /*1590*/  VIADD R10, R10, 0x1 ;  /* 0x000000010a0a7836 */ /* 0x000fe20000000000 */
[----:B------:R2:W-:Y:S04]  /*15a0*/  SYNCS.ARRIVE.TRANS64.A1T0 RZ, [R3+URZ+0xc0], RZ ;  /* 0x0000c0ff03ff79a7 */ /* 0x0005e800081000ff */
[----:B------:R-:W-:-:S04]  /*15b0*/  ISETP.NE.AND P0, PT, R10, 0x2, PT ;  /* 0x000000020a00780c */ /* 0x000fc80003f05270 */
[----:B------:R-:W-:Y:S02]  /*15c0*/  SEL R10, R10, RZ, P0 ;  /* 0x000000ff0a0a7207 */ /* 0x000fe40000000000 */
[----:B--2---:R-:W-:-:S04]  /*15d0*/  SEL R3, RZ, 0x1, P0 ;  /* 0x00000001ff037807 */ /* 0x004fc80000000000 */
[----:B------:R-:W-:-:S07]  /*15e0*/  LOP3.LUT R8, R8, R3, RZ, 0x3c, !PT ;  /* 0x0000000308087212 */ /* 0x000fce00078e3cff */
.L_x_18:
[----:B------:R-:W-:Y:S01]  /*15f0*/  UMOV UR4, 0x400 ;  /* 0x0000040000047882 */ /* 0x000fe20000000000 */
[----:B------:R-:W-:Y:S01]  /*1600*/  SHF.L.U32 R2, R15, 0x1f, RZ ;  /* 0x0000001f0f027819 */ /* 0x000fe200000006ff */
[----:B-1----:R-:W-:Y:S01]  /*1610*/  ULEA UR4, UR37, UR4, 0x18 ;  /* 0x0000000425047291 */ /* 0x002fe2000f8ec0ff */
[----:B------:R-:W-:Y:S01]  /*1620*/  R2UR UR35, R21 ;  /* 0x00000000152372ca */ /* 0x000fe200000e0000 */
[----:B------:R-:W-:Y:S01]  /*1630*/  UISETP.GE.U32.AND UP0, UPT, UR13, 0x7f, UPT ;  /* 0x0000007f0d00788c */ /* 0x000fe2000bf06070 */
[----:B------:R-:W-:Y:S01]  /*1640*/  R2UR UR11, R20 ;  /* 0x00000000140b72ca */ /* 0x000fe200000e0000 */
[----:B------:R-:W-:Y:S01]  /*1650*/  ULEA UR8, UR6, UR4, 0x3 ;  /* 0x0000000406087291 */ /* 0x000fe2000f8e18ff */
[----:B------:R-:W-:-:S08]  /*1660*/  UMOV UR24, URZ ;  /* 0x000000ff00187c82 */ /* 0x000fd00008000000 */
[----:B------:R1:W2:Y:S01]  /*1670*/  SYNCS.PHASECHK.TRANS64.TRYWAIT P0, [UR8+0x18], R2 ;  /* 0x00001802ff0075a7 */ /* 0x0002a20008001108 */
[----:B------:R-:W-:Y:S02]  /*1680*/  USHF.L.U32 UR35, UR35, 0x7, URZ ;  /* 0x0000000723237899 */ /* 0x000fe400080006ff */
[----:B------:R-:W-:Y:S01]  /*1690*/  USHF.L.U32 UR11, UR11, 0x8, URZ ;  /* 0x000000080b0b7899 */ /* 0x000fe200080006ff */
[----:B------:R-:W-:Y:S11]  /*16a0*/  BRA.U !UP0, `(.L_x_20) ;  /* 0x0000000108a87547 */ /* 0x000ff6000b800000 */
[----:B------:R-:W-:Y:S01]  /*16b0*/  UMOV UR16, URZ ;  /* 0x000000ff00107c82 */ /* 0x000fe20008000000 */
[----:B------:R-:W-:-:S05]  /*16c0*/  UMOV UR17, UR6 ;  /* 0x0000000600117c82 */ /* 0x000fca0008000000 */
.L_x_25:
[----:B-1----:R-:W-:Y:S01]  /*16d0*/  ULEA UR33, UR17, UR4, 0x3 ;  /* 0x0000000411217291 */ /* 0x002fe2000f8e18ff */
[----:B--2---:R-:W-:Y:S01]  /*16e0*/  @!P5 MOV R3, 0xc000 ;  /* 0x0000c0000003d802 */ /* 0x004fe20000000f00 */
[----:B--2---:R-:W-:Y:S10]  /*16f0*/  @P0 BRA `(.L_x_21) ;  /* 0x00000000000c0947 */ /* 0x004ff40003800000 */
[----:B------:R-:W-:-:S04]  /*1700*/  SHF.L.U32 R5, R15, 0x1f, RZ ;  /* 0x0000001f0f057819 */ /* 0x000fc800000006ff */
[----:B------:R-:W2:Y:S02]  /*1710*/  SYNCS.PHASECHK.TRANS64.TRYWAIT P0, [UR33+0x18], R5 ;  /* 0x00001805ff0075a7 */ /* 0x000ea40008001121 */
[----:B--2---:R-:W-:Y:S05]  /*1720*/  @!P0 BRA `(.L_x_22) ;  /* 0x0000009400508947 */ /* 0x004fea0003800000 */
.L_x_21:
[----:B------:R2:W-:Y:S01]  /*1730*/  @!P5 SYNCS.ARRIVE.TRANS64 RZ, [UR33], R3 ;  /* 0x00000003ffffd9a7 */ /* 0x0005e20008000021 */
[----:B------:R-:W-:Y:S04]  /*1740*/  BSSY.RECONVERGENT B0, `(.L_x_23) ;  /* 0x0000003000007945 */ /* 0x000fe80003800200 */
[----:B------:R-:W-:Y:S05]  /*1750*/  @P4 BRA `(.L_x_24) ;  /* 0x0000000000044947 */ /* 0x000fea0003800000 */
[----:B------:R-:W-:Y:S05]  /*1760*/  BPT.TRAP 0x1 ;  /* 0x000000040000795c */ /* 0x000fea0000300000 */
.L_x_24:
[----:B------:R-:W-:Y:S05]  /*1770*/  BSYNC.RECONVERGENT B0 ;  /* 0x0000000000007941 */ /* 0x000fea0003800200 */
.L_x_23:
[----:B------:R-:W-:Y:S02]  /*1780*/  UIADD3 UR6, UPT, UPT, UR17, 0x1, URZ ;  /* 0x0000000111067890 */ /* 0x000fe4000fffe0ff */
[----:B------:R-:W-:Y:S02]  /*1790*/  ULEA UR32, UR17, UR4, 0xe ;  /* 0x0000000411207291 */ /* 0x000fe4000f8e70ff */
[----:B------:R-:W-:Y:S02]  /*17a0*/  UISETP.NE.AND UP0, UPT, UR6, 0x3, UPT ;  /* 0x000000030600788c */ /* 0x000fe4000bf05270 */
[----:B------:R-:W-:Y:S02]  /*17b0*/  UIADD3 UR26, UP1, UPT, UR22, 0x80, URZ ;  /* 0x00000080161a7890 */ /* 0x000fe4000ff3e0ff */
[----:B------:R-:W-:Y:S02]  /*17c0*/  USEL UR9, URZ, 0x1, UP0 ;  /* 0x00000001ff097887 */ /* 0x000fe40008000000 */
[----:B------:R-:W-:-:S02]  /*17d0*/  USEL UR6, UR6, URZ, UP0 ;  /* 0x000000ff06067287 */ /* 0x000fc40008000000 */
[----:B------:R-:W-:Y:S02]  /*17e0*/  UIADD3 UR20, UP0, UPT, UR22, 0x180, URZ ;  /* 0x0000018016147890 */ /* 0x000fe4000ff1e0ff */
[----:B------:R-:W-:Y:S01]  /*17f0*/  ULEA UR8, UR6, UR4, 0x3 ;  /* 0x0000000406087291 */ /* 0x000fe2000f8e18ff */
[----:B------:R-:W-:Y:S01]  /*1800*/  LOP3.LUT R15, R15, UR9, RZ, 0x3c, !PT ;  /* 0x000000090f0f7c12 */ /* 0x000fe2000f8e3cff */
[----:B------:R-:W-:Y:S02]  /*1810*/  USHF.L.U32 UR34, UR16, 0x6, URZ ;  /* 0x0000000610227899 */ /* 0x000fe400080006ff */
[----:B------:R-:W-:Y:S01]  /*1820*/  UIADD3.X UR27, UPT, UPT, URZ, UR23, URZ, UP1, !UPT ;  /* 0x00000017ff1b7290 */ /* 0x000fe20008ffe4ff */
[----:B-1----:R-:W-:Y:S01]  /*1830*/  SHF.L.U32 R2, R15, 0x1f, RZ ;  /* 0x0000001f0f027819 */ /* 0x002fe200000006ff */
[----:B------:R-:W-:Y:S02]  /*1840*/  UIADD3 UR32, UPT, UPT, UR32, 0x10800, URZ ;  /* 0x0001080020207890 */ /* 0x000fe4000fffe0ff */
[----:B------:R-:W-:Y:S01]  /*1850*/  UIADD3.X UR21, UPT, UPT, URZ, UR23, URZ, UP0, !UPT ;  /* 0x00000017ff157290 */ /* 0x000fe200087fe4ff */
[----:B------:R1:W1:Y:S01]  /*1860*/  SYNCS.PHASECHK.TRANS64.TRYWAIT P0, [UR8+0x18], R2 ;  /* 0x00001802ff0075a7 */ /* 0x0002620008001108 */
[----:B------:R-:W-:Y:S01]  /*1870*/  ULEA UR8, UR17, UR4, 0xf ;  /* 0x0000000411087291 */ /* 0x000fe2000f8e78ff */
[----:B------:R-:W-:Y:S01]  /*1880*/  UMOV UR18, 0x0 ;  /* 0x0000000000127882 */ /* 0x000fe20000000000 */
[----:B------:R-:W-:-:S02]  /*1890*/  UMOV UR19, 0x10000000 ;  /* 0x1000000000137882 */ /* 0x000fc40000000000 */
[----:B------:R-:W-:Y:S01]  /*18a0*/  UIADD3 UR8, UPT, UPT, UR8, 0x1c800, URZ ;  /* 0x0001c80008087890 */ /* 0x000fe2000fffe0ff */
[----:B------:R1:W-:Y:S01]  /*18b0*/  UTMALDG.3D [UR32], [UR26], desc[UR18] ;  /* 0x000012201a0075b4 */ /* 0x0003e20008011000 */
[----:B------:R-:W-:Y:S01]  /*18c0*/  UMOV UR12, UR36 ;  /* 0x00000024000c7c82 */ /* 0x000fe20008000000 */
[----:B------:R-:W-:Y:S01]  /*18d0*/  UMOV UR9, UR33 ;  /* 0x0000002100097c82 */ /* 0x000fe20008000000 */
[----:B------:R-:W-:Y:S01]  /*18e0*/  UMOV UR10, UR34 ;  /* 0x00000022000a7c82 */ /* 0x000fe20008000000 */
[----:B------:R-:W-:Y:S01]  /*18f0*/  UIADD3 UR16, UPT, UPT, UR16, 0x1, URZ ;  /* 0x0000000110107890 */ /* 0x000fe2000fffe0ff */
[----:B------:R-:W-:Y:S01]  /*1900*/  UMOV UR24, UR5 ;  /* 0x0000000500187c82 */ /* 0x000fe20008000000 */
[----:B------:R-:W-:Y:S02]  /*1910*/  UMOV UR17, UR6 ;  /* 0x0000000600117c82 */ /* 0x000fe40008000000 */
[----:B------:R1:W-:Y:S01]  /*1920*/  UTMALDG.3D [UR8], [UR20], desc[UR18] ;  /* 0x00001208140075b4 */ /* 0x0003e20008011000 */
[----:B------:R-:W-:-:S09]  /*1930*/  UISETP.NE.AND UP0, UPT, UR16, UR5, UPT ;  /* 0x000000051000728c */ /* 0x000fd2000bf05270 */
[----:B------:R-:W-:Y:S05]  /*1940*/  BRA.U UP0, `(.L_x_25) ;  /* 0xfffffffd00607547 */ /* 0x000fea000b83ffff */
.L_x_20:
[----:B-1----:R-:W-:Y:S01]  /*1950*/  ULEA UR8, UR6, UR4, 0x3 ;  /* 0x0000000406087291 */ /* 0x002fe2000f8e18ff */
[----:B------:R-:W-:Y:S01]  /*1960*/  SHF.L.U32 R2, R15, 0x1f, RZ ;  /* 0x0000001f0f027819 */ /* 0x000fe200000006ff */
[----:B------:R-:W-:Y:S01]  /*1970*/  @!P1 SYNCS.ARRIVE.TRANS64.A1T0 RZ, [UR4+0x78], RZ ;  /* 0x000078ffffff99a7 */ /* 0x000fe20008100004 */
[----:B------:R-:W-:-:S06]  /*1980*/  UISETP.GT.AND UP0, UPT, UR15, UR14, UPT ;  /* 0x0000000e0f00728c */ /* 0x000fcc000bf04270 */
[----:B--2---:R1:W2:Y:S03]  /*1990*/  SYNCS.PHASECHK.TRANS64.TRYWAIT P0, [UR8+0x18], R2 ;  /* 0x00001802ff0075a7 */ /* 0x0042a60008001108 */
[----:B------:R-:W-:Y:S05]  /*19a0*/  BRA.U !UP0, `(.L_x_26) ;  /* 0x0000000108ac7547 */ /* 0x000fea000b800000 */
[----:B------:R-:W-:Y:S01]  /*19b0*/  UIADD3 UR21, UPT, UPT, UR7, UR24, URZ ;  /* 0x0000001807157290 */ /* 0x000fe2000fffe0ff */
[----:B------:R-:W-:-:S11]  /*19c0*/  UMOV UR25, UR6 ;  /* 0x0000000600197c82 */ /* 0x000fd60008000000 */
.L_x_31:
[----:B-1----:R-:W-:Y:S01]  /*19d0*/  ULEA UR17, UR25, UR4, 0x3 ;  /* 0x0000000419117291 */ /* 0x002fe2000f8e18ff */
[----:B--2---:R-:W-:Y:S01]  /*19e0*/  @!P5 MOV R3, 0xc000 ;  /* 0x0000c0000003d802 */ /* 0x004fe20000000f00 */
[----:B--2---:R-:W-:Y:S10]  /*19f0*/  @P0 BRA `(.L_x_27) ;  /* 0x00000000000c0947 */ /* 0x004ff40003800000 */
[----:B------:R-:W-:-:S04]  /*1a00*/  SHF.L.U32 R5, R15, 0x1f, RZ ;  /* 0x0000001f0f057819 */ /* 0x000fc800000006ff */
[----:B------:R-:W2:Y:S02]  /*1a10*/  SYNCS.PHASECHK.TRANS64.TRYWAIT P0, [UR17+0x18], R5 ;  /* 0x00001805ff0075a7 */ /* 0x000ea40008001111 */
[----:B--2---:R-:W-:Y:S05]  /*1a20*/  @!P0 BRA `(.L_x_28) ;  /* 0x0000009000a88947 */ /* 0x004fea0003800000 */
.L_x_27:
[----:B------:R2:W-:Y:S01]  /*1a30*/  @!P5 SYNCS.ARRIVE.TRANS64 RZ, [UR17], R3 ;  /* 0x00000003ffffd9a7 */ /* 0x0005e20008000011 */
[----:B------:R-:W-:Y:S04]  /*1a40*/  BSSY.RECONVERGENT B0, `(.L_x_29) ;  /* 0x0000003000007945 */ /* 0x000fe80003800200 */
[----:B------:R-:W-:Y:S05]  /*1a50*/  @P4 BRA `(.L_x_30) ;  /* 0x0000000000044947 */ /* 0x000fea0003800000 */
[----:B------:R-:W-:Y:S05]  /*1a60*/  BPT.TRAP 0x1 ;  /* 0x000000040000795c */ /* 0x000fea0000300000 */
.L_x_30:
[----:B------:R-:W-:Y:S05]  /*1a70*/  BSYNC.RECONVERGENT B0 ;  /* 0x0000000000007941 */ /* 0x000fea0003800200 */
.L_x_29:
        /* <DEDUP_REMOVED lines=10> */
[----:B------:R-:W-:Y:S01]  /*1b20*/  UIADD3 UR16, UPT, UPT, UR16, 0x10800, URZ ;  /* 0x0001080010107890 */ /* 0x000fe2000fffe0ff */
[----:B-1----:R-:W-:Y:S01]  /*1b30*/  SHF.L.U32 R2, R15, 0x1f, RZ ;  /* 0x0000001f0f027819 */ /* 0x002fe200000006ff */
[----:B------:R-:W-:Y:S02]  /*1b40*/  UIADD3.X UR31, UPT, UPT, URZ, UR23, URZ, UP1, !UPT ;  /* 0x00000017ff1f7290 */ /* 0x000fe40008ffe4ff */
[----:B------:R-:W-:Y:S01]  /*1b50*/  UIADD3.X UR29, UPT, UPT, URZ, UR23, URZ, UP0, !UPT ;  /* 0x00000017ff1d7290 */ /* 0x000fe200087fe4ff */
[----:B------:R1:W1:Y:S01]  /*1b60*/  SYNCS.PHASECHK.TRANS64.TRYWAIT P0, [UR8+0x18], R2 ;  /* 0x00001802ff0075a7 */ /* 0x0002620008001108 */
[----:B------:R-:W-:Y:S01]  /*1b70*/  ULEA UR8, UR25, UR4, 0xf ;  /* 0x0000000419087291 */ /* 0x000fe2000f8e78ff */
[----:B------:R-:W-:Y:S01]  /*1b80*/  UMOV UR26, 0x0 ;  /* 0x00000000001a7882 */ /* 0x000fe20000000000 */
[----:B------:R-:W-:-:S02]  /*1b90*/  UMOV UR27, 0x10000000 ;  /* 0x10000000001b7882 */ /* 0x000fc40000000000 */
[----:B------:R-:W-:Y:S01]  /*1ba0*/  UIADD3 UR8, UPT, UPT, UR8, 0x1c800, URZ ;  /* 0x0001c80008087890 */ /* 0x000fe2000fffe0ff */
[----:B------:R-:W-:Y:S01]  /*1bb0*/  UMOV UR19, UR35 ;  /* 0x0000002300137c82 */ /* 0x000fe20008000000 */
[----:B------:R-:W-:Y:S01]  /*1bc0*/  UMOV UR20, UR36 ;  /* 0x0000002400147c82 */ /* 0x000fe20008000000 */
[----:B------:R-:W-:Y:S01]  /*1bd0*/  UMOV UR12, UR36 ;  /* 0x00000024000c7c82 */ /* 0x000fe20008000000 */
[----:B------:R-:W-:Y:S01]  /*1be0*/  UMOV UR9, UR17 ;  /* 0x0000001100097c82 */ /* 0x000fe20008000000 */
[----:B------:R-:W-:Y:S01]  /*1bf0*/  UMOV UR10, UR18 ;  /* 0x00000012000a7c82 */ /* 0x000fe20008000000 */
[----:B------:R1:W-:Y:S01]  /*1c00*/  UTMALDG.3D [UR16], [UR30], desc[UR26] ;  /* 0x00001a101e0075b4 */ /* 0x0003e20008011000 */
[----:B------:R-:W-:Y:S01]  /*1c10*/  UIADD3 UR24, UPT, UPT, UR24, 0x1, URZ ;  /* 0x0000000118187890 */ /* 0x000fe2000fffe0ff */
[----:B------:R-:W-:-:S03]  /*1c20*/  UMOV UR25, UR6 ;  /* 0x0000000600197c82 */ /* 0x000fc60008000000 */
[----:B------:R-:W-:Y:S01]  /*1c30*/  UISETP.NE.AND UP0, UPT, UR24, UR21, UPT ;  /* 0x000000151800728c */ /* 0x000fe2000bf05270 */
[----:B------:R1:W-:Y:S08]  /*1c40*/  UTMALDG.3D [UR8], [UR28], desc[UR26] ;  /* 0x00001a081c0075b4 */ /* 0x0003f00008011000 */
[----:B------:R-:W-:Y:S05]  /*1c50*/  BRA.U UP0, `(.L_x_31) ;  /* 0xfffffffd005c7547 */ /* 0x000fea000b83ffff */
.L_x_26:
[----:B-1----:R-:W-:Y:S01]  /*1c60*/  LEA R2, R14, UR4, 0x3 ;  /* 0x000000040e027c11 */ /* 0x002fe2000f8e18ff */
[----:B------:R-:W-:Y:S01]  /*1c70*/  NOP ;  /* 0x0000000000007918 */ /* 0x000fe20000000000 */
[----:B--2---:R-:W-:Y:S02]  /*1c80*/  SHF.L.U32 R3, R12, 0x1f, RZ ;  /* 0x0000001f0c037819 */ /* 0x004fe400000006ff */
[----:B------:R-:W-:Y:S02]  /*1c90*/  LEA R4, R14, UR4, 0x4 ;  /* 0x000000040e047c11 */ /* 0x000fe4000f8e20ff */
[----:B------:R-:W1:Y:S02]  /*1ca0*/  SYNCS.PHASECHK.TRANS64.TRYWAIT P0, [R2+URZ+0x80], R3 ;  /* 0x00008003020075a7 */ /* 0x000e6400080011ff */
[----:B-1----:R-:W-:Y:S05]  /*1cb0*/  @!P0 BRA `(.L_x_32) ;  /* 0x00000090001c8947 */ /* 0x002fea0003800000 */
.L_x_131:
[----:B------:R-:W2:Y:S01]  /*1cc0*/  LDS.128 R4, [R4+0xf0] ;  /* 0x0000f00004047984 */ /* 0x000ea20000000c00 */
[----:B---3--:R-:W-:Y:S01]  /*1cd0*/  ISETP.GE.AND P0, PT, R72, 0x1, PT ;  /* 0x000000014800780c */ /* 0x008fe20003f06270 */
[----:B-1----:R-:W-:Y:S01]  /*1ce0*/  VIADD R2, R2, 0x90 ;  /* 0x0000009002027836 */ /* 0x002fe20000000000 */
[----:B------:R-:W-:Y:S01]  /*1cf0*/  @!PT LDS RZ, [RZ] ;  /* 0x00000000fffff984 */ /* 0x000fe20000000800 */
[----:B------:R-:W-:Y:S01]  /*1d00*/  @!PT LDS RZ, [RZ] ;  /* 0x00000000fffff984 */ /* 0x000fe20000000800 */
[----:B------:R-:W-:Y:S01]  /*1d10*/  @!PT LDS RZ, [RZ] ;  /* 0x00000000fffff984 */ /* 0x000fe20000000800 */
[----:B------:R-:W-:Y:S01]  /*1d20*/  @!PT LDS RZ, [RZ] ;  /* 0x00000000fffff984 */ /* 0x000fe20000000800 */
[----:B------:R1:W-:Y:S06]  /*1d30*/  MEMBAR.ALL.CTA ;  /* 0x0000000000007992 */ /* 0x0003ec0000008000 */
[----:B-1----:R-:W1:Y:S01]  /*1d40*/  FENCE.VIEW.ASYNC.S ;  /* 0x00000000000073c6 */ /* 0x002e620000000000 */
[----:B------:R-:W-:-:S04]  /*1d50*/  PRMT R2, RZ, 0x654, R2 ;  /* 0x00000654ff027816 */ /* 0x000fc80000000002 */
[----:B-1----:R1:W-:Y:S01]  /*1d60*/  SYNCS.ARRIVE.TRANS64.RED.A1T0 RZ, [R2+URZ], RZ ;  /* 0x000000ff02ff79a7 */ /* 0x0023e200081004ff */
[----:B--2---:R-:W-:-:S13]  /*1d70*/  LOP3.LUT P2, RZ, R6, 0x1, RZ, 0xc0, !PT ;  /* 0x0000000106ff7812 */ /* 0x004fda000784c0ff */
[----:B------:R-:W-:Y:S01]  /*1d80*/  @P2 SHF.R.U32.HI R3, RZ, 0x10, R5 ;  /* 0x00000010ff032819 */ /* 0x000fe20000011605 */
[----:B------:R-:W-:Y:S01]  /*1d90*/  VOTEU.ANY UP0, P2 ;  /* 0x0000000000ff7886 */ /* 0x000fe20001000100 */
[----:B------:R-:W-:Y:S02]  /*1da0*/  @P2 MOV R13, R4 ;  /* 0x00000004000d2202 */ /* 0x000fe40000000f00 */
[----:B------:R-:W-:Y:S02]  /*1db0*/  @P2 R2UR.BROADCAST UR8, R3 ;  /* 0x00000000030822ca */ /* 0x000fe400008e0000 */
[----:B------:R-:W-:-:S11]  /*1dc0*/  @P2 LOP3.LUT R11, R5, 0xffff, RZ, 0xc0, !PT ;  /* 0x0000ffff050b2812 */ /* 0x000fd600078ec0ff */
[----:B------:R-:W-:Y:S01]  /*1dd0*/  @UP0 UMOV UR36, UR8 ;  /* 0x0000000800240c82 */ /* 0x000fe20008000000 */
[----:B-1----:R-:W-:Y:S05]  /*1de0*/  @!P0 BRA `(.L_x_33) ;  /* 0x0000000000b88947 */ /* 0x002fea0003800000 */
[----:B------:R-:W4:Y:S01]  /*1df0*/  LDC.64 R4, c[0x0][0xb18] ;  /* 0x0002c600ff047b82 */ /* 0x000f220000000a00 */
[----:B------:R-:W-:-:S07]  /*1e00*/  ISETP.NE.AND P3, PT, R72, 0x1, PT ;  /* 0x000000014800780c */ /* 0x000fce0003f65270 */
[----:B------:R-:W1:Y:S08]  /*1e10*/  LDC.64 R6, c[0x0][0xb10] ;  /* 0x0002c400ff067b82 */ /* 0x000e700000000a00 */
[----:B------:R-:W2:Y:S08]  /*1e20*/  LDC R16, c[0x0][0xb20] ;  /* 0x0002c800ff107b82 */ /* 0x000eb00000000800 */
[----:B------:R-:W3:Y:S01]  /*1e30*/  LDC R18, c[0x0][0xb0c] ;  /* 0x0002c300ff127b82 */ /* 0x000ee20000000800 */
[----:B----4-:R-:W-:Y:S01]  /*1e40*/  IMAD.HI.U32 R17, R0, R5, RZ ;  /* 0x0000000500117227 */ /* 0x010fe200078e00ff */
[----:B------:R-:W-:-:S03]  /*1e50*/  ISETP.NE.AND P0, PT, R4, 0x1, PT ;  /* 0x000000010400780c */ /* 0x000fc60003f05270 */
[----:B------:R-:W-:-:S03]  /*1e60*/  IMAD.HI.U32 R5, R11, R5, RZ ;  /* 0x000000050b057227 */ /* 0x000fc600078e00ff */
[----:B------:R-:W4:Y:S01]  /*1e70*/  LDC.64 R2, c[0x0][0xb28] ;  /* 0x0002ca00ff027b82 */ /* 0x000f220000000a00 */
[----:B-1----:R-:W-:-:S04]  /*1e80*/  IMAD.HI.U32 R20, R9, R6, RZ ;  /* 0x0000000609147227 */ /* 0x002fc800078e00ff */
[----:B------:R-:W-:Y:S01]  /*1e90*/  IMAD.HI.U32 R22, R13, R6, RZ ;  /* 0x000000060d167227 */ /* 0x000fe200078e00ff */
[----:B------:R-:W-:Y:S02]  /*1ea0*/  SHF.R.U32.HI R20, RZ, R7, R20 ;  /* 0x00000007ff147219 */ /* 0x000fe40000011614 */
[-C--:B--2---:R-:W-:Y:S02]  /*1eb0*/  SHF.R.U32.HI R17, RZ, R16.reuse, R17 ;  /* 0x00000010ff117219 */ /* 0x084fe40000011611 */
[----:B------:R-:W-:Y:S02]  /*1ec0*/  SHF.R.U32.HI R16, RZ, R16, R5 ;  /* 0x00000010ff107219 */ /* 0x000fe40000011605 */
[----:B------:R-:W-:Y:S02]  /*1ed0*/  SEL R17, R0, R17, !P0 ;  /* 0x0000001100117207 */ /* 0x000fe40004000000 */
[----:B------:R-:W-:Y:S02]  /*1ee0*/  SHF.R.U32.HI R22, RZ, R7, R22 ;  /* 0x00000007ff167219 */ /* 0x000fe40000011616 */
[----:B---3--:R-:W-:-:S02]  /*1ef0*/  ISETP.NE.AND P1, PT, R18, 0x1, PT ;  /* 0x000000011200780c */ /* 0x008fc40003f25270 */
[----:B------:R-:W-:Y:S02]  /*1f00*/  SEL R5, R11, R16, !P0 ;  /* 0x000000100b057207 */ /* 0x000fe40004000000 */
[----:B------:R-:W-:Y:S02]  /*1f10*/  SEL R19, R9, R20, !P1 ;  /* 0x0000001409137207 */ /* 0x000fe40004800000 */
[----:B------:R-:W-:Y:S01]  /*1f20*/  SEL R7, R13, R22, !P1 ;  /* 0x000000160d077207 */ /* 0x000fe20004800000 */
[----:B----4-:R-:W-:-:S04]  /*1f30*/  IMAD.HI.U32 R20, R17, R2, RZ ;  /* 0x0000000211147227 */ /* 0x010fc800078e00ff */
[----:B------:R-:W-:Y:S01]  /*1f40*/  IMAD.HI.U32 R6, R19, R2, RZ ;  /* 0x0000000213067227 */ /* 0x000fe200078e00ff */
[----:B------:R-:W-:-:S04]  /*1f50*/  @P3 SHF.R.U32.HI R17, RZ, R3, R20 ;  /* 0x00000003ff113219 */ /* 0x000fc80000011614 */
        /* <DEDUP_REMOVED lines=8> */
[----:B------:R-:W-:-:S04]  /*1fe0*/  @!P0 IMAD.HI.U32 R16, R7, R2, RZ ;  /* 0x0000000207108227 */ /* 0x000fc800078e00ff */
[----:B------:R-:W-:Y:S01]  /*1ff0*/  IMAD.MOV R2, RZ, RZ, -R6 ;  /* 0x000000ffff027224 */ /* 0x000fe200078e0a06 */
[----:B------:R-:W-:-:S03]  /*2000*/  @!P0 SHF.R.U32.HI R16, RZ, R3, R16 ;  /* 0x00000003ff108219 */ /* 0x000fc60000011610 */
[----:B------:R-:W-:Y:S01]  /*2010*/  IMAD R2, R72, R2, R5 ;  /* 0x0000000248027224 */ /* 0x000fe200078e0205 */
[----:B------:R-:W-:Y:S02]  /*2020*/  @!P0 SEL R3, R7, R16, !P3 ;  /* 0x0000001007038207 */ /* 0x000fe40005800000 */
[----:B------:R-:W-:-:S03]  /*2030*/  IADD3 R16, PT, PT, -R5, RZ, RZ ;  /* 0x000000ff05107210 */ /* 0x000fc60007ffe1ff */
[--C-:B------:R-:W-:Y:S02]  /*2040*/  @!P0 IMAD.IADD R6, R6, 0x1, -R3.reuse ;  /* 0x0000000106068824 */ /* 0x100fe400078e0a03 */
[----:B------:R-:W-:Y:S01]  /*2050*/  @!P0 IMAD R3, R2, R19, R3 ;  /* 0x0000001302038224 */ /* 0x000fe200078e0203 */
[----:B------:R-:W-:Y:S01]  /*2060*/  IADD3 R2, PT, PT, -R7, RZ, RZ ;  /* 0x000000ff07027210 */ /* 0x000fe20007ffe1ff */
[----:B------:R-:W-:Y:S02]  /*2070*/  @!P0 IMAD R5, R72, R6, R7 ;  /* 0x0000000648058224 */ /* 0x000fe400078e0207 */
[----:B------:R-:W-:Y:S02]  /*2080*/  IMAD R11, R4, R16, R11 ;  /* 0x00000010040b7224 */ /* 0x000fe400078e020b */
[----:B------:R-:W-:Y:S02]  /*2090*/  @!P0 IMAD.MOV.U32 R7, RZ, RZ, R3 ;  /* 0x000000ffff078224 */ /* 0x000fe400078e0003 */
[----:B------:R-:W-:-:S02]  /*20a0*/  IMAD R2, R18, R2, R13 ;  /* 0x0000000212027224 */ /* 0x000fc400078e020d */
[----:B------:R-:W-:Y:S02]  /*20b0*/  IMAD R11, R5, R4, R11 ;  /* 0x00000004050b7224 */ /* 0x000fe400078e020b */
[----:B------:R-:W-:Y:S02]  /*20c0*/  IMAD R13, R7, R18, R2 ;  /* 0x00000012070d7224 */ /* 0x000fe400078e0202 */
.L_x_33:
[----:B------:R-:W1:Y:S02]  /*20d0*/  LDCU UR8, c[0x0][0xb30] ;  /* 0x00016600ff0877ac */ /* 0x000e640008000800 */
[----:B-1----:R-:W-:-:S09]  /*20e0*/  UISETP.NE.AND UP0, UPT, UR8, 0x1, UPT ;  /* 0x000000010800788c */ /* 0x002fd2000bf05270 */
[----:B------:R-:W-:Y:S05]  /*20f0*/  BRA.U UP0, `(.L_x_34) ;  /* 0x0000000100407547 */ /* 0x000fea000b800000 */
[----:B------:R-:W1:Y:S08]  /*2100*/  LDC.64 R4, c[0x0][0xb10] ;  /* 0x0002c400ff047b82 */ /* 0x000e700000000a00 */
[----:B------:R-:W2:Y:S08]  /*2110*/  LDC.64 R2, c[0x0][0xb18] ;  /* 0x0002c600ff027b82 */ /* 0x000eb00000000a00 */
[----:B------:R-:W3:Y:S08]  /*2120*/  LDC R6, c[0x0][0xb20] ;  /* 0x0002c800ff067b82 */ /* 0x000ef00000000800 */
[----:B------:R-:W4:Y:S01]  /*2130*/  LDC R16, c[0x0][0xb0c] ;  /* 0x0002c300ff107b82 */ /* 0x000f220000000800 */
[----:B-1----:R-:W-:-:S05]  /*2140*/  IMAD.HI.U32 R4, R13, R4, RZ ;  /* 0x000000040d047227 */ /* 0x002fca00078e00ff */
[----:B------:R-:W-:Y:S01]  /*2150*/  SHF.R.U32.HI R4, RZ, R5, R4 ;  /* 0x00000005ff047219 */ /* 0x000fe20000011604 */
[----:B--2---:R-:W-:Y:S01]  /*2160*/  IMAD.HI.U32 R3, R11, R3, RZ ;  /* 0x000000030b037227 */ /* 0x004fe200078e00ff */
[----:B------:R-:W-:-:S04]  /*2170*/  ISETP.NE.AND P0, PT, R2, 0x1, PT ;  /* 0x000000010200780c */ /* 0x000fc80003f05270 */
[----:B---3--:R-:W-:-:S04]  /*2180*/  SHF.R.U32.HI R6, RZ, R6, R3 ;  /* 0x00000006ff067219 */ /* 0x008fc80000011603 */
[----:B------:R-:W-:Y:S02]  /*2190*/  SEL R3, R11, R6, !P0 ;  /* 0x000000060b037207 */ /* 0x000fe40004000000 */
[----:B----4-:R-:W-:-:S04]  /*21a0*/  ISETP.NE.AND P1, PT, R16, 0x1, PT ;  /* 0x000000011000780c */ /* 0x010fc80003f25270 */
[----:B------:R-:W-:-:S05]  /*21b0*/  SEL R4, R13, R4, !P1 ;  /* 0x000000040d047207 */ /* 0x000fca0004800000 */
[----:B------:R-:W-:Y:S02]  /*21c0*/  IMAD.IADD R5, R3, 0x1, -R4 ;  /* 0x0000000103057824 */ /* 0x000fe400078e0a04 */
[----:B------:R-:W-:Y:S02]  /*21d0*/  IMAD.IADD R3, R4, 0x1, -R3 ;  /* 0x0000000104037824 */ /* 0x000fe400078e0a03 */
[----:B------:R-:W-:Y:S02]  /*21e0*/  IMAD R13, R5, R16, R13 ;  /* 0x00000010050d7224 */ /* 0x000fe400078e020d */
[----:B------:R-:W-:-:S07]  /*21f0*/  IMAD R11, R3, R2, R11 ;  /* 0x00000002030b7224 */ /* 0x000fce00078e020b */
.L_x_34:
[----:B------:R-:W-:Y:S01]  /*2200*/  VIADD R14, R14, 0x1 ;  /* 0x000000010e0e7836 */ /* 0x000fe20000000000 */
[----:B------:R-:W-:Y:S01]  /*2210*/  PLOP3.LUT P1, PT, PT, PT, PT, 0x80, 0x8 ;  /* 0x000000000008781c */ /* 0x000fe20003f2f070 */
[----:B------:R-:W-:Y:S02]  /*2220*/  IMAD.IADD R21, R13, 0x1, R156 ;  /* 0x000000010d157824 */ /* 0x000fe400078e029c */
[----:B------:R-:W-:Y:S01]  /*2230*/  IMAD.IADD R20, R11, 0x1, R154 ;  /* 0x000000010b147824 */ /* 0x000fe200078e029a */
[----:B------:R-:W-:-:S04]  /*2240*/  ISETP.NE.AND P0, PT, R14, 0x2, PT ;  /* 0x000000020e00780c */ /* 0x000fc80003f05270 */
[----:B------:R-:W-:Y:S02]  /*2250*/  SEL R3, RZ, 0x1, P0 ;  /* 0x00000001ff037807 */ /* 0x000fe40000000000 */
[----:B------:R-:W-:Y:S02]  /*2260*/  SEL R14, R14, RZ, P0 ;  /* 0x000000ff0e0e7207 */ /* 0x000fe40000000000 */
[----:B------:R-:W-:Y:S01]  /*2270*/  LOP3.LUT R12, R12, R3, RZ, 0x3c, !PT ;  /* 0x000000030c0c7212 */ /* 0x000fe200078e3cff */
[----:B------:R-:W-:Y:S06]  /*2280*/  @P2 BRA `(.L_x_35) ;  /* 0xfffffff000982947 */ /* 0x000fec000383ffff */
[----:B------:R-:W-:Y:S01]  /*2290*/  UIADD3 UR4, UPT, UPT, UR4, 0x18, URZ ;  /* 0x0000001804047890 */ /* 0x000fe2000fffe0ff */
[----:B------:R-:W-:-:S03]  /*22a0*/  SHF.L.U32 R3, R15, 0x1f, RZ ;  /* 0x0000001f0f037819 */ /* 0x000fc600000006ff */
[----:B------:R-:W-:-:S09]  /*22b0*/  ULEA UR5, UR6, UR4, 0x3 ;  /* 0x0000000406057291 */ /* 0x000fd2000f8e18ff */
[----:B------:R-:W1:Y:S02]  /*22c0*/  SYNCS.PHASECHK.TRANS64.TRYWAIT P0, [UR5], R3 ;  /* 0x00000003ff0075a7 */ /* 0x000e640008001105 */
[----:B-1----:R-:W-:Y:S05]  /*22d0*/  @!P0 BRA `(.L_x_36) ;  /* 0x0000008800a88947 */ /* 0x002fea0003800000 */
.L_x_133:
[----:B------:R-:W-:-:S04]  /*22e0*/  UIADD3 UR6, UPT, UPT, UR6, 0x1, URZ ;  /* 0x0000000106067890 */ /* 0x000fc8000fffe0ff */
[----:B------:R-:W-:-:S04]  /*22f0*/  UISETP.NE.AND UP0, UPT, UR6, 0x3, UPT ;  /* 0x000000030600788c */ /* 0x000fc8000bf05270 */
[----:B------:R-:W-:Y:S02]  /*2300*/  USEL UR7, URZ, 0x1, UP0 ;  /* 0x00000001ff077887 */ /* 0x000fe40008000000 */
[----:B------:R-:W-:-:S04]  /*2310*/  USEL UR6, UR6, URZ, UP0 ;  /* 0x000000ff06067287 */ /* 0x000fc80008000000 */
[----:B------:R-:W-:Y:S01]  /*2320*/  ULEA UR5, UR6, UR4, 0x3 ;  /* 0x0000000406057291 */ /* 0x000fe2000f8e18ff */
[----:B------:R-:W-:-:S04]  /*2330*/  LOP3.LUT R15, R15, UR7, RZ, 0x3c, !PT ;  /* 0x000000070f0f7c12 */ /* 0x000fc8000f8e3cff */
[----:B-1----:R-:W-:-:S04]  /*2340*/  SHF.L.U32 R3, R15, 0x1f, RZ ;  /* 0x0000001f0f037819 */ /* 0x002fc800000006ff */
[----:B------:R-:W1:Y:S02]  /*2350*/  SYNCS.PHASECHK.TRANS64.TRYWAIT P0, [UR5], R3 ;  /* 0x00000003ff0075a7 */ /* 0x000e640008001105 */
[----:B-1----:R-:W-:Y:S05]  /*2360*/  @!P0 BRA `(.L_x_37) ;  /* 0x00000088009c8947 */ /* 0x002fea0003800000 */
.L_x_135:
[----:B------:R-:W-:-:S04]  /*2370*/  UIADD3 UR6, UPT, UPT, UR6, 0x1, URZ ;  /* 0x0000000106067890 */ /* 0x000fc8000fffe0ff */
[----:B------:R-:W-:-:S04]  /*2380*/  UISETP.NE.AND UP0, UPT, UR6, 0x3, UPT ;  /* 0x000000030600788c */ /* 0x000fc8000bf05270 */
[----:B------:R-:W-:Y:S02]  /*2390*/  USEL UR5, URZ, 0x1, UP0 ;  /* 0x00000001ff057887 */ /* 0x000fe40008000000 */
[----:B------:R-:W-:-:S04]  /*23a0*/  USEL UR6, UR6, URZ, UP0 ;  /* 0x000000ff06067287 */ /* 0x000fc80008000000 */
[----:B------:R-:W-:Y:S01]  /*23b0*/  ULEA UR6, UR6, UR4, 0x3 ;  /* 0x0000000406067291 */ /* 0x000fe2000f8e18ff */
[----:B-1----:R-:W-:-:S04]  /*23c0*/  LOP3.LUT R3, R15, UR5, RZ, 0x3c, !PT ;  /* 0x000000050f037c12 */ /* 0x002fc8000f8e3cff */
[----:B------:R-:W-:Y:S01]  /*23d0*/  SHF.L.U32 R3, R3, 0x1f, RZ ;  /* 0x0000001f03037819 */ /* 0x000fe200000006ff */
[----:B----4-:R-:W-:-:S07]  /*23e0*/  IMAD.U32 R0, RZ, RZ, UR6 ;  /* 0x00000006ff007e24 */ /* 0x010fce000f8e00ff */
.L_x_38:
[----:B-1----:R1:W2:Y:S02]  /*23f0*/  SYNCS.PHASECHK.TRANS64.TRYWAIT P0, [R0+URZ], R3 ;  /* 0x00000003000075a7 */ /* 0x0022a400080011ff */
[----:B--2---:R-:W-:Y:S05]  /*2400*/  @!P0 NANOSLEEP.SYNCS 0x989680 ;  /* 0x009896800000895d */ /* 0x004fea0003900000 */
[----:B------:R-:W2:Y:S02]  /*2410*/  @!P0 SYNCS.PHASECHK.TRANS64 P0, [R0+URZ], R3 ;  /* 0x00000003000085a7 */ /* 0x000ea400080010ff */
[----:B--2---:R-:W-:Y:S05]  /*2420*/  @P0 EXIT ;  /* 0x000000000000094d */ /* 0x004fea0003800000 */
[----:B------:R-:W-:Y:S05]  /*2430*/  BRA `(.L_x_38) ;  /* 0xfffffffc00ec7947 */ /* 0x000fea000383ffff */
.L_x_17:
[----:B------:R-:W-:-:S04]  /*2440*/  UISETP.NE.AND UP1, UPT, UR37, URZ, UPT ;  /* 0x000000ff2500728c */ /* 0x000fc8000bf25270 */
[----:B------:R-:W-:-:S09]  /*2450*/  UISETP.NE.OR UP1, UPT, UR8, 0x1, UP1 ;  /* 0x000000010800788c */ /* 0x000fd20008f25670 */
[----:B------:R-:W-:Y:S05]  /*2460*/  BRA.U UP1, `(.L_x_39) ;  /* 0x0000000501487547 */ /* 0x000fea000b800000 */
[----:B------:R-:W-:Y:S01]  /*2470*/  ISETP.NE.AND P2, PT, R2, RZ, PT ;  /* 0x000000ff0200720c */ /* 0x000fe20003f45270 */
[----:B------:R-:W-:Y:S01]  /*2480*/  IMAD.MOV.U32 R12, RZ, RZ, 0x1 ;  /* 0x00000001ff0c7424 */ /* 0x000fe200078e00ff */
[----:B------:R-:W-:Y:S02]  /*2490*/  CS2R R10, SRZ ;  /* 0x00000000000a7805 */ /* 0x000fe4000001ff00 */
[----:B------:R-:W-:Y:S01]  /*24a0*/  CS2R R8, SRZ ;  /* 0x0000000000087805 */ /* 0x000fe2000001ff00 */
[----:B------:R-:W-:Y:S01]  /*24b0*/  UMOV UR4, 0x400 ;  /* 0x0000040000047882 */ /* 0x000fe20000000000 */
[----:B------:R-:W-:Y:S01]  /*24c0*/  UMOV UR6, URZ ;  /* 0x000000ff00067c82 */ /* 0x000fe20008000000 */
[----:B------:R-:W-:-:S12]  /*24d0*/  ULEA UR37, UR37, UR4, 0x18 ;  /* 0x0000000425257291 */ /* 0x000fd8000f8ec0ff */
.L_x_43:
[----:B------:R-:W-:Y:S02]  /*24e0*/  LEA R0, R8, UR37, 0x3 ;  /* 0x0000002508007c11 */ /* 0x000fe4000f8e18ff */
[----:B------:R-:W-:-:S03]  /*24f0*/  SHF.L.U32 R5, R9, 0x1f, RZ ;  /* 0x0000001f09057819 */ /* 0x000fc600000006ff */
[----:B------:R-:W-:Y:S01]  /*2500*/  VIADD R4, R0, 0xd0 ;  /* 0x000000d000047836 */ /* 0x000fe20000000000 */
[----:B------:R-:W1:Y:S02]  /*2510*/  SYNCS.PHASECHK.TRANS64.TRYWAIT P0, [R0+URZ+0xc0], R5 ;  /* 0x0000c005000075a7 */ /* 0x000e6400080011ff */
[----:B-1----:R-:W-:Y:S05]  /*2520*/  @!P0 BRA `(.L_x_40) ;  /* 0x0000008800448947 */ /* 0x002fea0003800000 */
.L_x_136:
[----:B------:R-:W-:Y:S01]  /*2530*/  ULEA UR5, UR6, UR37, 0x3 ;  /* 0x0000002506057291 */ /* 0x000fe2000f8e18ff */
[----:B------:R-:W-:Y:S02]  /*2540*/  PRMT R4, RZ, 0x654, R4 ;  /* 0x00000654ff047816 */ /* 0x000fe40000000004 */
[----:B-1----:R-:W-:Y:S01]  /*2550*/  SHF.L.U32 R5, R12, 0x1f, RZ ;  /* 0x0000001f0c057819 */ /* 0x002fe200000006ff */
[----:B------:R-:W-:Y:S01]  /*2560*/  UIADD3 UR4, UPT, UPT, UR5, 0x80, URZ ;  /* 0x0000008005047890 */ /* 0x000fe2000fffe0ff */
[----:B------:R1:W-:Y:S05]  /*2570*/  SYNCS.ARRIVE.TRANS64.RED.A1T0 RZ, [R4+URZ], RZ ;  /* 0x000000ff04ff79a7 */ /* 0x0003ea00081004ff */
[----:B------:R-:W-:Y:S01]  /*2580*/  IMAD.U32 R7, RZ, RZ, UR4 ;  /* 0x00000004ff077e24 */ /* 0x000fe2000f8e00ff */
[----:B------:R-:W2:Y:S04]  /*2590*/  SYNCS.PHASECHK.TRANS64.TRYWAIT P0, [UR5+0x90], R5 ;  /* 0x00009005ff0075a7 */ /* 0x000ea80008001105 */
[----:B------:R-:W-:Y:S01]  /*25a0*/  PRMT R6, R2, 0x654, R7 ;  /* 0x0000065402067816 */ /* 0x000fe20000000007 */
[----:B-1----:R-:W-:Y:S01]  /*25b0*/  @!P2 IMAD.MOV.U32 R4, RZ, RZ, 0x10 ;  /* 0x00000010ff04a424 */ /* 0x002fe200078e00ff */
[----:B--2---:R-:W-:Y:S06]  /*25c0*/  @!P0 BRA `(.L_x_41) ;  /* 0x0000008800308947 */ /* 0x004fec0003800000 */
.L_x_138:
[----:B------:R-:W-:Y:S01]  /*25d0*/  ULEA UR4, UR6, UR37, 0x4 ;  /* 0x0000002506047291 */ /* 0x000fe2000f8e20ff */
[----:B------:R-:W-:Y:S01]  /*25e0*/  SEL R3, R6, R3, !P2 ;  /* 0x0000000306037207 */ /* 0x000fe20005000000 */
[----:B------:R-:W-:Y:S01]  /*25f0*/  UIADD3 UR5, UPT, UPT, UR5, 0x80, URZ ;  /* 0x0000008005057890 */ /* 0x000fe2000fffe0ff */
[----:B-1----:R-:W-:Y:S01]  /*2600*/  LEA R0, R11, UR37, 0x3 ;  /* 0x000000250b007c11 */ /* 0x002fe2000f8e18ff */
[----:B------:R-:W-:Y:S01]  /*2610*/  UIADD3 UR4, UPT, UPT, UR4, 0xf0, URZ ;  /* 0x000000f004047890 */ /* 0x000fe2000fffe0ff */
[----:B------:R-:W-:Y:S01]  /*2620*/  SHF.L.U32 R5, R10, 0x1f, RZ ;  /* 0x0000001f0a057819 */ /* 0x000fe200000006ff */
[----:B------:R1:W-:Y:S01]  /*2630*/  @!P2 SYNCS.ARRIVE.TRANS64.RED RZ, [R3+URZ], R4 ;  /* 0x0000000403ffa9a7 */ /* 0x0003e200080004ff */
[----:B------:R-:W-:Y:S01]  /*2640*/  UIADD3 UR6, UPT, UPT, UR6, 0x1, URZ ;  /* 0x0000000106067890 */ /* 0x000fe2000fffe0ff */
[----:B------:R-:W-:-:S03]  /*2650*/  VIADD R8, R8, 0x1 ;  /* 0x0000000108087836 */ /* 0x000fc60000000000 */
[----:B------:R-:W-:Y:S02]  /*2660*/  UISETP.NE.AND UP0, UPT, UR6, 0x2, UPT ;  /* 0x000000020600788c */ /* 0x000fe4000bf05270 */
[----:B------:R-:W-:Y:S06]  /*2670*/  UGETNEXTWORKID.BROADCAST [UR4], [UR5] ;  /* 0x00000000040073ca */ /* 0x000fec0008000100 */
[----:B------:R-:W-:Y:S01]  /*2680*/  USEL UR4, URZ, 0x1, UP0 ;  /* 0x00000001ff047887 */ /* 0x000fe20008000000 */
[----:B------:R-:W-:Y:S01]  /*2690*/  ISETP.NE.AND P0, PT, R8, 0x2, PT ;  /* 0x000000020800780c */ /* 0x000fe20003f05270 */
[----:B------:R-:W-:Y:S01]  /*26a0*/  USEL UR6, UR6, URZ, UP0 ;  /* 0x000000ff06067287 */ /* 0x000fe20008000000 */
[----:B------:R-:W2:Y:S03]  /*26b0*/  SYNCS.PHASECHK.TRANS64.TRYWAIT P1, [R0+URZ+0x80], R5 ;  /* 0x00008005000075a7 */ /* 0x000ea600080211ff */
[----:B------:R-:W-:Y:S01]  /*26c0*/  LOP3.LUT R12, R12, UR4, RZ, 0x3c, !PT ;  /* 0x000000040c0c7c12 */ /* 0x000fe2000f8e3cff */
[----:B-12---:R-:W-:Y:S07]  /*26d0*/  @!P1 BRA `(.L_x_42) ;  /* 0x0000008800049947 */ /* 0x006fee0003800000 */
.L_x_139:
[C---:B------:R-:W-:Y:S01]  /*26e0*/  LEA R4, R11.reuse, UR37, 0x4 ;  /* 0x000000250b047c11 */ /* 0x040fe2000f8e20ff */
[----:B-1----:R-:W-:Y:S01]  /*26f0*/  VIADD R0, R0, 0x90 ;  /* 0x0000009000007836 */ /* 0x002fe20000000000 */
[----:B------:R-:W-:Y:S01]  /*2700*/  SEL R8, R8, RZ, P0 ;  /* 0x000000ff08087207 */ /* 0x000fe20000000000 */
[----:B------:R-:W-:-:S03]  /*2710*/  VIADD R11, R11, 0x1 ;  /* 0x000000010b0b7836 */ /* 0x000fc60000000000 */
[----:B------:R-:W1:Y:S01]  /*2720*/  LDS.128 R4, [R4+0xf0] ;  /* 0x0000f00004047984 */ /* 0x000e620000000c00 */
[----:B------:R-:W-:Y:S02]  /*2730*/  PRMT R0, RZ, 0x654, R0 ;  /* 0x00000654ff007816 */ /* 0x000fe40000000000 */
[C---:B------:R-:W-:Y:S01]  /*2740*/  ISETP.NE.AND P1, PT, R11.reuse, 0x2, PT ;  /* 0x000000020b00780c */ /* 0x040fe20003f25270 */
[----:B------:R-:W-:Y:S01]  /*2750*/  @!PT LDS RZ, [RZ] ;  /* 0x00000000fffff984 */ /* 0x000fe20000000800 */
[----:B------:R-:W-:Y:S01]  /*2760*/  @!PT LDS RZ, [RZ] ;  /* 0x00000000fffff984 */ /* 0x000fe20000000800 */
[----:B------:R-:W-:Y:S01]  /*2770*/  @!PT LDS RZ, [RZ] ;  /* 0x00000000fffff984 */ /* 0x000fe20000000800 */
[----:B------:R-:W-:Y:S01]  /*2780*/  @!PT LDS RZ, [RZ] ;  /* 0x00000000fffff984 */ /* 0x000fe20000000800 */
[----:B------:R2:W-:Y:S06]  /*2790*/  MEMBAR.ALL.CTA ;  /* 0x0000000000007992 */ /* 0x0005ec0000008000 */
[----:B--2---:R-:W2:Y:S01]  /*27a0*/  FENCE.VIEW.ASYNC.S ;  /* 0x00000000000073c6 */ /* 0x004ea20000000000 */
[----:B------:R-:W-:Y:S01]  /*27b0*/  SEL R11, R11, RZ, P1 ;  /* 0x000000ff0b0b7207 */ /* 0x000fe20000800000 */
[----:B--2---:R2:W-:Y:S01]  /*27c0*/  SYNCS.ARRIVE.TRANS64.RED.A1T0 RZ, [R0+URZ], RZ ;  /* 0x000000ff00ff79a7 */ /* 0x0045e200081004ff */
[----:B-1----:R-:W-:-:S02]  /*27d0*/  LOP3.LUT P3, RZ, R6, 0x1, RZ, 0xc0, !PT ;  /* 0x0000000106ff7812 */ /* 0x002fc4000786c0ff */
[----:B------:R-:W-:-:S04]  /*27e0*/  SEL R5, RZ, 0x1, P1 ;  /* 0x00000001ff057807 */ /* 0x000fc80000800000 */
[----:B------:R-:W-:Y:S02]  /*27f0*/  LOP3.LUT R10, R10, R5, RZ, 0x3c, !PT ;  /* 0x000000050a0a7212 */ /* 0x000fe400078e3cff */
[----:B--2---:R-:W-:-:S04]  /*2800*/  SEL R0, RZ, 0x1, P0 ;  /* 0x00000001ff007807 */ /* 0x004fc80000000000 */
[----:B------:R-:W-:Y:S01]  /*2810*/  LOP3.LUT R9, R9, R0, RZ, 0x3c, !PT ;  /* 0x0000000009097212 */ /* 0x000fe200078e3cff */
[----:B------:R-:W-:Y:S06]  /*2820*/  @P3 BRA `(.L_x_43) ;  /* 0xfffffffc002c3947 */ /* 0x000fec000383ffff */
[----:B------:R-:W-:Y:S01]  /*2830*/  ULEA UR5, UR6, UR37, 0x3 ;  /* 0x0000002506057291 */ /* 0x000fe2000f8e18ff */
[----:B------:R-:W-:-:S08]  /*2840*/  SHF.L.U32 R3, R12, 0x1f, RZ ;  /* 0x0000001f0c037819 */ /* 0x000fd000000006ff */
[----:B------:R-:W1:Y:S02]  /*2850*/  SYNCS.PHASECHK.TRANS64 P0, [UR5+0x90], R3 ;  /* 0x00009003ff0075a7 */ /* 0x000e640008001005 */
[----:B-1----:R-:W-:Y:S05]  /*2860*/  @P0 BRA `(.L_x_44) ;  /* 0x0000000000080947 */ /* 0x002fea0003800000 */
[----:B------:R-:W1:Y:S02]  /*2870*/  SYNCS.PHASECHK.TRANS64.TRYWAIT P0, [UR5+0x90], R3 ;  /* 0x00009003ff0075a7 */ /* 0x000e640008001105 */
[----:B-1----:R-:W-:Y:S05]  /*2880*/  @!P0 BRA `(.L_x_45) ;  /* 0x0000008400ac8947 */ /* 0x002fea0003800000 */
.L_x_44:
[----:B------:R-:W-:-:S04]  /*2890*/  UIADD3 UR4, UPT, UPT, UR6, 0x1, URZ ;  /* 0x0000000106047890 */ /* 0x000fc8000fffe0ff */
[----:B------:R-:W-:-:S04]  /*28a0*/  UISETP.NE.AND UP0, UPT, UR4, 0x2, UPT ;  /* 0x000000020400788c */ /* 0x000fc8000bf05270 */
[----:B------:R-:W-:Y:S02]  /*28b0*/  USEL UR7, URZ, 0x1, UP0 ;  /* 0x00000001ff077887 */ /* 0x000fe40008000000 */
[----:B------:R-:W-:-:S04]  /*28c0*/  USEL UR4, UR4, URZ, UP0 ;  /* 0x000000ff04047287 */ /* 0x000fc80008000000 */
[----:B------:R-:W-:Y:S01]  /*28d0*/  ULEA UR4, UR4, UR37, 0x3 ;  /* 0x0000002504047291 */ /* 0x000fe2000f8e18ff */
[----:B-1----:R-:W-:-:S04]  /*28e0*/  LOP3.LUT R3, R12, UR7, RZ, 0x3c, !PT ;  /* 0x000000070c037c12 */ /* 0x002fc8000f8e3cff */
[----:B------:R-:W-:-:S04]  /*28f0*/  SHF.L.U32 R0, R3, 0x1f, RZ ;  /* 0x0000001f03007819 */ /* 0x000fc800000006ff */
[----:B------:R-:W1:Y:S02]  /*2900*/  SYNCS.PHASECHK.TRANS64 P0, [UR4+0x90], R0 ;  /* 0x00009000ff0075a7 */ /* 0x000e640008001004 */
[----:B-1----:R-:W-:Y:S05]  /*2910*/  @P0 EXIT ;  /* 0x000000000000094d */ /* 0x002fea0003800000 */
[----:B------:R-:W-:Y:S02]  /*2920*/  SHF.L.U32 R3, R3, 0x1f, RZ ;  /* 0x0000001f03037819 */ /* 0x000fe400000006ff */
[----:B------:R-:W-:-:S07]  /*2930*/  MOV R0, UR4 ;  /* 0x0000000400007c02 */ /* 0x000fce0008000f00 */
.L_x_46:
[----:B-1----:R1:W2:Y:S02]  /*2940*/  SYNCS.PHASECHK.TRANS64.TRYWAIT P0, [R0+URZ+0x90], R3 ;  /* 0x00009003000075a7 */ /* 0x0022a400080011ff */
[----:B--2---:R-:W-:Y:S05]  /*2950*/  @!P0 NANOSLEEP.SYNCS 0x989680 ;  /* 0x009896800000895d */ /* 0x004fea0003900000 */
[----:B------:R-:W2:Y:S02]  /*2960*/  @!P0 SYNCS.PHASECHK.TRANS64 P0, [R0+URZ+0x90], R3 ;  /* 0x00009003000085a7 */ /* 0x000ea400080010ff */
[----:B--2---:R-:W-:Y:S05]  /*2970*/  @P0 EXIT ;  /* 0x000000000000094d */ /* 0x004fea0003800000 */
[----:B------:R-:W-:Y:S05]  /*2980*/  BRA `(.L_x_46) ;  /* 0xfffffffc00ec7947 */ /* 0x000fea000383ffff */
.L_x_39:
[----:B------:R-:W-:-:S09]  /*2990*/  UISETP.NE.AND UP1, UPT, UR8, URZ, UPT ;  /* 0x000000ff0800728c */ /* 0x000fd2000bf25270 */
[----:B------:R-:W-:Y:S05]  /*29a0*/  BRA.U UP1, `(.L_x_47) ;  /* 0x0000000d016c7547 */ /* 0x000fea000b800000 */
[----:B------:R-:W-:Y:S01]  /*29b0*/  UMOV UR4, 0x40 ;  /* 0x0000004000047882 */ /* 0x000fe20000000000 */
[----:B------:R-:W-:Y:S01]  /*29c0*/  NOP ;  /* 0x0000000000007918 */ /* 0x000fe20000000000 */
[----:B------:R-:W-:Y:S01]  /*29d0*/  ULEA UR4, UR37, UR4, 0x18 ;  /* 0x0000000425047291 */ /* 0x000fe2000f8ec0ff */
[----:B------:R-:W-:Y:S02]  /*29e0*/  UMOV UR5, 0x400 ;  /* 0x0000040000057882 */ /* 0x000fe40000000000 */
[----:B------:R-:W-:-:S06]  /*29f0*/  ULEA UR37, UR37, UR5, 0x18 ;  /* 0x0000000525257291 */ /* 0x000fcc000f8ec0ff */
[----:B------:R-:W1:Y:S02]  /*2a00*/  LDS.U8 R0, [UR4+0x1c] ;  /* 0x00001c04ff007984 */ /* 0x000e640008000000 */
[----:B-1----:R-:W-:-:S13]  /*2a10*/  ISETP.NE.AND P0, PT, R0, RZ, PT ;  /* 0x000000ff0000720c */ /* 0x002fda0003f05270 */
[----:B------:R-:W-:Y:S05]  /*2a20*/  @P0 BRA `(.L_x_48) ;  /* 0x0000000000580947 */ /* 0x000fea0003800000 */
[----:B------:R-:W-:-:S13]  /*2a30*/  ELECT P0, URZ, PT ;  /* 0x0000000000ff782f */ /* 0x000fda0003800000 */
[----:B------:R-:W-:Y:S05]  /*2a40*/  @!P0 BRA `(.L_x_49) ;  /* 0x0000000000608947 */ /* 0x000fea0003800000 */
[----:B------:R-:W-:Y:S01]  /*2a50*/  UMOV UR5, 0x10 ;  /* 0x0000001000057882 */ /* 0x000fe20000000000 */
[----:B------:R-:W-:Y:S01]  /*2a60*/  HFMA2 R0, -RZ, RZ, 0, 5.9604644775390625e-08 ;  /* 0x00000001ff007431 */ /* 0x000fe200000001ff */
[----:B------:R-:W-:-:S03]  /*2a70*/  MOV R2, 0xffff ;  /* 0x0000ffff00027802 */ /* 0x000fc60000000f00 */
[----:B------:R-:W-:Y:S04]  /*2a80*/  DEPBAR.LE SB1, 0x36 ;  /* 0x00009d800000791a */ /* 0x000fe80000000000 */
[----:B------:R-:W1:Y:S02]  /*2a90*/  UTCATOMSWS.FIND_AND_SET.ALIGN UP0, UR5, UR5 ;  /* 0x00000005000575e3 */ /* 0x000e640008000800 */
[----:B-1----:R-:W-:Y:S01]  /*2aa0*/  MOV R3, UR5 ;  /* 0x0000000500037c02 */ /* 0x002fe20008000f00 */
[----:B------:R-:W-:Y:S06]  /*2ab0*/  BRA.U UP0, `(.L_x_50) ;  /* 0x0000000100187547 */ /* 0x000fec000b800000 */
.L_x_51:
[----:B------:R-:W-:Y:S05]  /*2ac0*/  NANOSLEEP 0x64 ;  /* 0x000000640000795d */ /* 0x000fea0003800000 */
[----:B------:R-:W-:-:S05]  /*2ad0*/  UMOV UR5, 0x10 ;  /* 0x0000001000057882 */ /* 0x000fca0000000000 */
[----:B------:R-:W-:Y:S04]  /*2ae0*/  DEPBAR.LE SB1, 0x36 ;  /* 0x00009d800000791a */ /* 0x000fe80000000000 */
[----:B------:R-:W1:Y:S02]  /*2af0*/  UTCATOMSWS.FIND_AND_SET.ALIGN UP0, UR5, UR5 ;  /* 0x00000005000575e3 */ /* 0x000e640008000800 */
[----:B-1----:R-:W-:Y:S01]  /*2b00*/  MOV R3, UR5 ;  /* 0x0000000500037c02 */ /* 0x002fe20008000f00 */
[----:B------:R-:W-:Y:S05]  /*2b10*/  BRA.U !UP0, `(.L_x_51) ;  /* 0xfffffffd08e87547 */ /* 0x000fea000b83ffff */
.L_x_50:
[-C--:B------:R-:W-:Y:S02]  /*2b20*/  SHF.L.U32 R2, R2, R3.reuse, RZ ;  /* 0x0000000302027219 */ /* 0x080fe400000006ff */
[----:B------:R-:W-:Y:S01]  /*2b30*/  SHF.L.U32 R0, R0, R3, RZ ;  /* 0x0000000300007219 */ /* 0x000fe200000006ff */
[----:B------:R-:W-:Y:S02]  /*2b40*/  IMAD.SHL.U32 R3, R3, 0x20, RZ ;  /* 0x0000002003037824 */ /* 0x000fe400078e00ff */
[----:B------:R1:W-:Y:S04]  /*2b50*/  ATOMS.OR RZ, [UR4+0x14], R2 ;  /* 0x00001402ffff798c */ /* 0x0003e8000b000004 */
[----:B------:R1:W-:Y:S04]  /*2b60*/  ATOMS.OR RZ, [UR4+0x18], R0 ;  /* 0x00001800ffff798c */ /* 0x0003e8000b000004 */
[----:B------:R1:W-:Y:S01]  /*2b70*/  STS [UR37+0x110], R3 ;  /* 0x00011003ff007988 */ /* 0x0003e20008000825 */
[----:B------:R-:W-:Y:S05]  /*2b80*/  BRA `(.L_x_49) ;  /* 0x0000000000107947 */ /* 0x000fea0003800000 */
.L_x_48:
[----:B------:R-:W-:Y:S02]  /*2b90*/  MOV R0, 0xffffffff ;  /* 0xffffffff00007802 */ /* 0x000fe40000000f00 */
[----:B------:R-:W-:-:S03]  /*2ba0*/  MOV R2, 0x2bd0 ;  /* 0x00002bd000027802 */ /* 0x000fc60000000f00 */
[----:B------:R1:W-:Y:S04]  /*2bb0*/  STS [UR37+0x110], R0 ;  /* 0x00011000ff007988 */ /* 0x0003e80008000825 */
[----:B-1-3-5:R-:W-:Y:S05]  /*2bc0*/  CALL.REL.NOINC `($__internal_1_$__cuda_sm10x_tcgen05_guardrail_trap_phase_invalid_during_alloc) ;  /* 0x0000008800c47944 */ /* 0x02afea0003c00000 */
.L_x_49:
[----:B------:R-:W-:Y:S05]  /*2bd0*/  WARPSYNC.ALL ;  /* 0x0000000000007948 */ /* 0x000fea0003800000 */
[----:B------:R-:W2:Y:S01]  /*2be0*/  S2UR UR5, SR_CgaCtaId ;  /* 0x00000000000579c3 */ /* 0x000ea20000008800 */
[----:B------:R-:W-:Y:S01]  /*2bf0*/  UMOV UR4, 0x400 ;  /* 0x0000040000047882 */ /* 0x000fe20000000000 */
[----:B------:R-:W-:-:S06]  /*2c00*/  NOP ;  /* 0x0000000000007918 */ /* 0x000fcc0000000000 */
[----:B------:R-:W-:Y:S06]  /*2c10*/  BAR.ARV 0x6, 0xa0 ;  /* 0x0182800000007b1d */ /* 0x000fec0000002000 */
[----:B------:R-:W4:Y:S01]  /*2c20*/  LDCU UR7, c[0x0][0x38c] ;  /* 0x00007180ff0777ac */ /* 0x000f220008000800 */
[----:B------:R-:W-:Y:S01]  /*2c30*/  IMAD.MOV.U32 R11, RZ, RZ, 0x1 ;  /* 0x00000001ff0b7424 */ /* 0x000fe200078e00ff */
[----:B------:R-:W-:Y:S01]  /*2c40*/  CS2R R8, SRZ ;  /* 0x0000000000087805 */ /* 0x000fe2000001ff00 */
[----:B------:R-:W-:Y:S01]  /*2c50*/  IMAD.MOV.U32 R10, RZ, RZ, RZ ;  /* 0x000000ffff0a7224 */ /* 0x000fe200078e00ff */
[----:B------:R-:W3:Y:S01]  /*2c60*/  LDCU UR6, c[0x0][0x38c] ;  /* 0x00007180ff0677ac */ /* 0x000ee20008000800 */
[----:B------:R-:W-:Y:S01]  /*2c70*/  UMOV UR15, URZ ;  /* 0x000000ff000f7c82 */ /* 0x000fe20008000000 */
[----:B------:R-:W-:Y:S01]  /*2c80*/  UMOV UR14, URZ ;  /* 0x000000ff000e7c82 */ /* 0x000fe20008000000 */
[----:B--2---:R-:W-:Y:S01]  /*2c90*/  ULEA UR5, UR5, UR4, 0x18 ;  /* 0x0000000405057291 */ /* 0x004fe2000f8ec0ff */
[----:B------:R-:W-:Y:S01]  /*2ca0*/  UMOV UR24, 0x0 ;  /* 0x0000000000187882 */ /* 0x000fe20000000000 */
[----:B------:R-:W-:-:S02]  /*2cb0*/  UMOV UR25, 0x8400010 ;  /* 0x0840001000197882 */ /* 0x000fc40000000000 */
[----:B------:R-:W-:Y:S02]  /*2cc0*/  UIADD3 UR10, UPT, UPT, UR5, 0x10800, URZ ;  /* 0x00010800050a7890 */ /* 0x000fe4000fffe0ff */
[----:B------:R-:W-:Y:S02]  /*2cd0*/  UIADD3 UR11, UPT, UPT, UR5, 0x1c800, URZ ;  /* 0x0001c800050b7890 */ /* 0x000fe4000fffe0ff */
[----:B----4-:R-:W-:Y:S01]  /*2ce0*/  UIADD3 UR7, UPT, UPT, UR7, 0x3f, URZ ;  /* 0x0000003f07077890 */ /* 0x010fe2000fffe0ff */
[----:B-1----:R-:W1:Y:S01]  /*2cf0*/  LDS R0, [UR5+0x110] ;  /* 0x00011005ff007984 */ /* 0x002e620008000800 */
[----:B------:R-:W-:Y:S02]  /*2d00*/  USHF.R.U32.HI UR10, URZ, 0x4, UR10 ;  /* 0x00000004ff0a7899 */ /* 0x000fe4000801160a */
[----:B------:R-:W-:Y:S02]  /*2d10*/  USHF.R.S32.HI UR4, URZ, 0x1f, UR7 ;  /* 0x0000001fff047899 */ /* 0x000fe40008011407 */
[----:B------:R-:W-:-:S02]  /*2d20*/  USHF.R.U32.HI UR11, URZ, 0x4, UR11 ;  /* 0x00000004ff0b7899 */ /* 0x000fc4000801160b */
[----:B------:R-:W-:Y:S02]  /*2d30*/  ULEA.HI UR4, UR4, UR7, URZ, 0x6 ;  /* 0x0000000704047291 */ /* 0x000fe4000f8f30ff */
[----:B------:R-:W-:Y:S02]  /*2d40*/  ULOP3.LUT UR10, UR10, 0x3fff, URZ, 0xc0, !UPT ;  /* 0x00003fff0a0a7892 */ /* 0x000fe4000f8ec0ff */
[----:B------:R-:W-:Y:S02]  /*2d50*/  USHF.R.S32.HI UR4, URZ, 0x6, UR4 ;  /* 0x00000006ff047899 */ /* 0x000fe40008011404 */
[----:B------:R-:W-:Y:S02]  /*2d60*/  ULOP3.LUT UR11, UR11, 0x3fff, URZ, 0xc0, !UPT ;  /* 0x00003fff0b0b7892 */ /* 0x000fe4000f8ec0ff */
[----:B------:R-:W-:Y:S01]  /*2d70*/  UISETP.LT.AND UP0, UPT, UR4, 0x1, UPT ;  /* 0x000000010400788c */ /* 0x000fe2000bf01270 */
[----:B------:R-:W-:Y:S01]  /*2d80*/  UMOV UR22, 0x0 ;  /* 0x0000000000167882 */ /* 0x000fe20000000000 */
[----:B------:R-:W-:-:S02]  /*2d90*/  UMOV UR23, 0x8400010 ;  /* 0x0840001000177882 */ /* 0x000fc40000000000 */
[----:B------:R-:W-:Y:S02]  /*2da0*/  USEL UR9, UR4, 0x1, !UP0 ;  /* 0x0000000104097887 */ /* 0x000fe4000c000000 */
[----:B------:R-:W-:Y:S02]  /*2db0*/  ULOP3.LUT UR10, UR10, 0x10000, URZ, 0xfc, !UPT ;  /* 0x000100000a0a7892 */ /* 0x000fe4000f8efcff */
[----:B------:R-:W-:Y:S02]  /*2dc0*/  ULOP3.LUT UR11, UR11, 0x10000, URZ, 0xfc, !UPT ;  /* 0x000100000b0b7892 */ /* 0x000fe4000f8efcff */
[----:B------:R-:W-:Y:S02]  /*2dd0*/  UIADD3 UR9, UPT, UPT, -UR9, URZ, URZ ;  /* 0x000000ff09097290 */ /* 0x000fe4000fffe1ff */
[----:B---3--:R-:W-:Y:S01]  /*2de0*/  UISETP.GE.AND UP3, UPT, UR6, 0x1, UPT ;  /* 0x000000010600788c */ /* 0x008fe2000bf66270 */
[----:B------:R-:W-:Y:S01]  /*2df0*/  UMOV UR20, 0x0 ;  /* 0x0000000000147882 */ /* 0x000fe20000000000 */
[----:B------:R-:W-:Y:S01]  /*2e00*/  UMOV UR21, 0x8400010 ;  /* 0x0840001000157882 */ /* 0x000fe20000000000 */
[----:B------:R-:W-:Y:S01]  /*2e10*/  UMOV UR18, 0x0 ;  /* 0x0000000000127882 */ /* 0x000fe20000000000 */
[----:B------:R-:W-:Y:S01]  /*2e20*/  UMOV UR19, 0x8400010 ;  /* 0x0840001000137882 */ /* 0x000fe20000000000 */
[----:B-1----:R-:W-:-:S15]  /*2e30*/  R2UR UR16, R0 ;  /* 0x00000000001072ca */ /* 0x002fde00000e0000 */
.L_x_58:
[----:B------:R-:W-:Y:S02]  /*2e40*/  LEA R0, R10, UR5, 0x3 ;  /* 0x000000050a007c11 */ /* 0x000fe4000f8e18ff */
[----:B------:R-:W-:Y:S02]  /*2e50*/  SHF.L.U32 R5, R9, 0x1f, RZ ;  /* 0x0000001f09057819 */ /* 0x000fe400000006ff */
[----:B------:R-:W-:Y:S01]  /*2e60*/  PLOP3.LUT P0, PT, PT, PT, UP3, 0x80, 0x8 ;  /* 0x000000000008781c */ /* 0x000fe20003f0f038 */
[----:B------:R-:W-:Y:S01]  /*2e70*/  VIADD R3, R0, 0x90 ;  /* 0x0000009000037836 */ /* 0x000fe20000000000 */
[----:B-1----:R-:W1:Y:S02]  /*2e80*/  SYNCS.PHASECHK.TRANS64.TRYWAIT P1, [R0+URZ+0x80], R5 ;  /* 0x00008005000075a7 */ /* 0x002e6400080211ff */
[----:B-1-3--:R-:W-:Y:S09]  /*2e90*/  @!P1 BRA `(.L_x_52) ;  /* 0x0000008000409947 */ /* 0x00aff20003800000 */
.L_x_141:
[----:B------:R-:W-:Y:S01]  /*2ea0*/  LEA R4, R10, UR5, 0x4 ;  /* 0x000000050a047c11 */ /* 0x000fe2000f8e20ff */
[----:B------:R-:W-:Y:S01]  /*2eb0*/  @UP3 ULEA UR6, UR14, UR5, 0x3 ;  /* 0x000000050e063291 */ /* 0x000fe2000f8e18ff */
[----:B------:R-:W-:Y:S01]  /*2ec0*/  PLOP3.LUT P2, PT, PT, PT, PT, 0x80, 0x8 ;  /* 0x000000000008781c */ /* 0x000fe20003f4f070 */
[----:B------:R-:W-:Y:S01]  /*2ed0*/  ULEA UR7, UR15, UR5, 0x3 ;  /* 0x000000050f077291 */ /* 0x000fe2000f8e18ff */
[----:B------:R-:W-:Y:S01]  /*2ee0*/  PRMT R3, RZ, 0x654, R3 ;  /* 0x00000654ff037816 */ /* 0x000fe20000000003 */
[----:B------:R-:W-:Y:S01]  /*2ef0*/  ULEA UR8, UR15, UR16, 0x8 ;  /* 0x000000100f087291 */ /* 0x000fe2000f8e40ff */
[----:B-1----:R-:W1:Y:S01]  /*2f00*/  LDS.128 R4, [R4+0xf0] ;  /* 0x0000f00004047984 */ /* 0x002e620000000c00 */
[----:B------:R-:W-:Y:S02]  /*2f10*/  @P0 SHF.L.U32 R2, R8, 0x1f, RZ ;  /* 0x0000001f08020819 */ /* 0x000fe400000006ff */
[----:B------:R-:W-:Y:S01]  /*2f20*/  SHF.L.U32 R0, R11, 0x1f, RZ ;  /* 0x0000001f0b007819 */ /* 0x000fe200000006ff */
[----:B------:R-:W-:Y:S01]  /*2f30*/  @!PT LDS RZ, [RZ] ;  /* 0x00000000fffff984 */ /* 0x000fe20000000800 */
[----:B------:R-:W-:Y:S01]  /*2f40*/  @!PT LDS RZ, [RZ] ;  /* 0x00000000fffff984 */ /* 0x000fe20000000800 */
[----:B------:R-:W-:Y:S01]  /*2f50*/  @!PT LDS RZ, [RZ] ;  /* 0x00000000fffff984 */ /* 0x000fe20000000800 */
[----:B------:R-:W-:Y:S01]  /*2f60*/  @!PT LDS RZ, [RZ] ;  /* 0x00000000fffff984 */ /* 0x000fe20000000800 */
[----:B------:R2:W-:Y:S06]  /*2f70*/  MEMBAR.ALL.CTA ;  /* 0x0000000000007992 */ /* 0x0005ec0000008000 */
[----:B--2---:R-:W2:Y:S02]  /*2f80*/  FENCE.VIEW.ASYNC.S ;  /* 0x00000000000073c6 */ /* 0x004ea40000000000 */
[----:B--2---:R2:W-:Y:S01]  /*2f90*/  SYNCS.ARRIVE.TRANS64.RED.A1T0 RZ, [R3+URZ], RZ ;  /* 0x000000ff03ff79a7 */ /* 0x0045e200081004ff */
[----:B------:R2:W3:Y:S01]  /*2fa0*/  @P0 SYNCS.PHASECHK.TRANS64.TRYWAIT P2, [UR6], R2 ;  /* 0x00000002ff0005a7 */ /* 0x0004e20008041106 */
[----:B-1----:R-:W-:Y:S01]  /*2fb0*/  LOP3.LUT P1, RZ, R6, 0x1, RZ, 0xc0, !PT ;  /* 0x0000000106ff7812 */ /* 0x002fe2000782c0ff */
[----:B------:R-:W1:Y:S02]  /*2fc0*/  SYNCS.PHASECHK.TRANS64.TRYWAIT P0, [UR7+0xb0], R0 ;  /* 0x0000b000ff0075a7 */ /* 0x000e640008001107 */
[----:B-123--:R-:W-:Y:S10]  /*2fd0*/  @!P0 BRA `(.L_x_53) ;  /* 0x0000008000048947 */ /* 0x00eff40003800000 */
.L_x_143:
[----:B------:R-:W-:Y:S01]  /*2fe0*/  IADD3 R10, PT, PT, R10, 0x1, RZ ;  /* 0x000000010a0a7810 */ /* 0x000fe20007ffe0ff */
[----:B------:R-:W-:Y:S06]  /*2ff0*/  BRA.U !UP3, `(.L_x_54) ;  /* 0x000000010bc07547 */ /* 0x000fec000b800000 */
[----:B------:R-:W-:Y:S01]  /*3000*/  UPLOP3.LUT UP4, UPT, UPT, UPT, UPT, 0x40, 0x4 ;  /* 0x000000000004789c */ /* 0x000fe20003f8e870 */
[----:B------:R-:W-:Y:S01]  /*3010*/  UMOV UR13, UR9 ;  /* 0x00000009000d7c82 */ /* 0x000fe20008000000 */
[----:B------:R-:W-:Y:S01]  /*3020*/  UMOV UR12, UR4 ;  /* 0x00000004000c7c82 */ /* 0x000fe20008000000 */
[----:B------:R-:W-:-:S08]  /*3030*/  UMOV UR17, UR14 ;  /* 0x0000000e00117c82 */ /* 0x000fd00008000000 */
.L_x_57:
[----:B------:R-:W-:Y:S02]  /*3040*/  UIADD3 UR13, UPT, UPT, UR13, 0x1, URZ ;  /* 0x000000010d0d7890 */ /* 0x000fe4000fffe0ff */
[----:B--2---:R-:W-:Y:S02]  /*3050*/  ULEA UR6, UR17, UR5, 0x3 ;  /* 0x0000000511067291 */ /* 0x004fe4000f8e18ff */
[----:B------:R-:W-:Y:S01]  /*3060*/  UISETP.NE.AND UP0, UPT, UR13, URZ, UPT ;  /* 0x000000ff0d00728c */ /* 0x000fe2000bf05270 */
[----:B---3--:R-:W-:Y:S10]  /*3070*/  @P2 BRA `(.L_x_55) ;  /* 0x00000000000c2947 */ /* 0x008ff40003800000 */
[----:B-1----:R-:W-:Y:S04]  /*3080*/  SHF.L.U32 R3, R8, 0x1f, RZ ;  /* 0x0000001f08037819 */ /* 0x002fe800000006ff */
[----:B------:R-:W1:Y:S02]  /*3090*/  SYNCS.PHASECHK.TRANS64.TRYWAIT P0, [UR6], R3 ;  /* 0x00000003ff0075a7 */ /* 0x000e640008001106 */
[----:B-1----:R-:W-:Y:S05]  /*30a0*/  @!P0 BRA `(.L_x_56) ;  /* 0x0000007c00e88947 */ /* 0x002fea0003800000 */
.L_x_55:
[----:B------:R-:W-:Y:S01]  /*30b0*/  UISETP.NE.AND UP1, UPT, UR12, 0x1, UPT ;  /* 0x000000010c00788c */ /* 0x000fe2000bf25270 */
[----:B------:R-:W-:Y:S01]  /*30c0*/  PLOP3.LUT P2, PT, PT, PT, PT, 0x80, 0x8 ;  /* 0x000000000008781c */ /* 0x000fe20003f4f070 */
[----:B------:R-:W-:Y:S02]  /*30d0*/  UIADD3 UR14, UPT, UPT, UR17, 0x1, URZ ;  /* 0x00000001110e7890 */ /* 0x000fe4000fffe0ff */
[----:B------:R-:W-:Y:S02]  /*30e0*/  ULEA UR28, UR17, UR11, 0xb ;  /* 0x0000000b111c7291 */ /* 0x000fe4000f8e58ff */
[----:B------:R-:W-:Y:S01]  /*30f0*/  UISETP.NE.AND UP2, UPT, UR14, 0x3, UPT ;  /* 0x000000030e00788c */ /* 0x000fe2000bf45270 */
[----:B------:R-:W-:Y:S01]  /*3100*/  PLOP3.LUT P0, PT, PT, PT, UP1, 0x80, 0x8 ;  /* 0x000000000008781c */ /* 0x000fe20003f0f018 */
[----:B------:R-:W-:Y:S02]  /*3110*/  UIADD3 UR40, UPT, UPT, UR28, 0x2, URZ ;  /* 0x000000021c287890 */ /* 0x000fe4000fffe0ff */
[----:B------:R-:W-:Y:S02]  /*3120*/  USEL UR27, URZ, 0x1, UP2 ;  /* 0x00000001ff1b7887 */ /* 0x000fe40009000000 */
[----:B------:R-:W-:Y:S02]  /*3130*/  USEL UR14, UR14, URZ, UP2 ;  /* 0x000000ff0e0e7287 */ /* 0x000fe40009000000 */
[----:B------:R-:W-:Y:S02]  /*3140*/  UIADD3 UR36, UPT, UPT, UR28, 0x4, URZ ;  /* 0x000000041c247890 */ /* 0x000fe4000fffe0ff */
[----:B------:R-:W-:Y:S01]  /*3150*/  @UP1 ULEA UR26, UR14, UR5, 0x3 ;  /* 0x000000050e1a1291 */ /* 0x000fe2000f8e18ff */
[----:B------:R-:W-:Y:S01]  /*3160*/  LOP3.LUT R8, R8, UR27, RZ, 0x3c, !PT ;  /* 0x0000001b08087c12 */ /* 0x000fe2000f8e3cff */
[----:B------:R-:W-:Y:S02]  /*3170*/  UIADD3 UR32, UPT, UPT, UR28, 0x6, URZ ;  /* 0x000000061c207890 */ /* 0x000fe4000fffe0ff */
[----:B------:R-:W-:Y:S01]  /*3180*/  UIADD3 UR6, UPT, UPT, UR6, 0x18, URZ ;  /* 0x0000001806067890 */ /* 0x000fe2000fffe0ff */
[----:B-1----:R-:W-:Y:S01]  /*3190*/  @P0 SHF.L.U32 R0, R8, 0x1f, RZ ;  /* 0x0000001f08000819 */ /* 0x002fe200000006ff */
[----:B------:R-:W-:Y:S01]  /*31a0*/  UIADD3 UR12, UPT, UPT, UR12, -0x1, URZ ;  /* 0xffffffff0c0c7890 */ /* 0x000fe2000fffe0ff */
[----:B------:R-:W-:Y:S02]  /*31b0*/  UMOV UR29, 0x40004040 ;  /* 0x40004040001d7882 */ /* 0x000fe40000000000 */
[----:B------:R2:W3:Y:S01]  /*31c0*/  @P0 SYNCS.PHASECHK.TRANS64.TRYWAIT P2, [UR26], R0 ;  /* 0x00000000ff0005a7 */ /* 0x0004e2000804111a */
[----:B------:R-:W-:Y:S01]  /*31d0*/  ULEA UR26, UR17, UR10, 0xa ;  /* 0x0000000a111a7291 */ /* 0x000fe2000f8e50ff */
[----:B------:R-:W-:Y:S01]  /*31e0*/  UMOV UR27, 0x40004040 ;  /* 0x40004040001b7882 */ /* 0x000fe20000000000 */
[----:B------:R-:W-:Y:S02]  /*31f0*/  UMOV UR41, 0x40004040 ;  /* 0x4000404000297882 */ /* 0x000fe40000000000 */
[----:B------:R-:W-:Y:S02]  /*3200*/  UIADD3 UR38, UPT, UPT, UR26, 0x2, URZ ;  /* 0x000000021a267890 */ /* 0x000fe4000fffe0ff */
[----:B------:R-:W-:Y:S02]  /*3210*/  UIADD3 UR34, UPT, UPT, UR26, 0x4, URZ ;  /* 0x000000041a227890 */ /* 0x000fe4000fffe0ff */
[----:B------:R-:W-:Y:S01]  /*3220*/  UIADD3 UR30, UPT, UPT, UR26, 0x6, URZ ;  /* 0x000000061a1e7890 */ /* 0x000fe2000fffe0ff */
[----:B------:R2:W-:Y:S01]  /*3230*/  UTCHMMA gdesc[UR26], gdesc[UR28], tmem[UR8], tmem[UR24], idesc[UR25], UP4 ;  /* 0x00ff181c1a0075ea */ /* 0x0005e2000a000008 */
[----:B------:R-:W-:Y:S01]  /*3240*/  UPLOP3.LUT UP4, UPT, UPT, UPT, UPT, 0x80, 0x8 ;  /* 0x000000000008789c */ /* 0x000fe20003f8f070 */
[----:B------:R-:W-:Y:S01]  /*3250*/  UMOV UR39, 0x40004040 ;  /* 0x4000404000277882 */ /* 0x000fe20000000000 */
[----:B------:R-:W-:Y:S01]  /*3260*/  UMOV UR37, 0x40004040 ;  /* 0x4000404000257882 */ /* 0x000fe20000000000 */
[----:B------:R2:W-:Y:S01]  /*3270*/  UTCHMMA gdesc[UR38], gdesc[UR40], tmem[UR8], tmem[UR22], idesc[UR23], UPT ;  /* 0x00ff1628260075ea */ /* 0x0005e2000b800008 */
[----:B------:R-:W-:Y:S01]  /*3280*/  UMOV UR35, 0x40004040 ;  /* 0x4000404000237882 */ /* 0x000fe20000000000 */
[----:B------:R-:W-:Y:S01]  /*3290*/  UMOV UR33, 0x40004040 ;  /* 0x4000404000217882 */ /* 0x000fe20000000000 */
[----:B------:R-:W-:Y:S01]  /*32a0*/  UMOV UR31, 0x40004040 ;  /* 0x40004040001f7882 */ /* 0x000fe20000000000 */
[----:B------:R2:W-:Y:S01]  /*32b0*/  UTCHMMA gdesc[UR34], gdesc[UR36], tmem[UR8], tmem[UR20], idesc[UR21], UPT ;  /* 0x00ff1424220075ea */ /* 0x0005e2000b800008 */
[----:B------:R2:W-:Y:S01]  /*32c0*/  UTCHMMA gdesc[UR30], gdesc[UR32], tmem[UR8], tmem[UR18], idesc[UR19], UPT ;  /* 0x00ff12201e0075ea */ /* 0x0005e2000b800008 */
[----:B------:R2:W-:Y:S01]  /*32d0*/  UTCBAR [UR6], URZ ;  /* 0x000000ff060073e9 */ /* 0x0005e200080000ff */
[----:B------:R-:W-:Y:S01]  /*32e0*/  UMOV UR17, UR14 ;  /* 0x0000000e00117c82 */ /* 0x000fe20008000000 */
[----:B------:R-:W-:Y:S05]  /*32f0*/  BRA.U UP0, `(.L_x_57) ;  /* 0xfffffffd00507547 */ /* 0x000fea000b83ffff */
.L_x_54:
[----:B------:R-:W-:Y:S01]  /*3300*/  UIADD3 UR15, UPT, UPT, UR15, 0x1, URZ ;  /* 0x000000010f0f7890 */ /* 0x000fe2000fffe0ff */
[C---:B------:R-:W-:Y:S01]  /*3310*/  ISETP.NE.AND P0, PT, R10.reuse, 0x2, PT ;  /* 0x000000020a00780c */ /* 0x040fe20003f05270 */
[----:B------:R-:W-:Y:S02]  /*3320*/  UIADD3 UR7, UPT, UPT, UR7, 0xa0, URZ ;  /* 0x000000a007077890 */ /* 0x000fe4000fffe0ff */
[----:B------:R-:W-:Y:S01]  /*3330*/  UISETP.NE.AND UP0, UPT, UR15, 0x2, UPT ;  /* 0x000000020f00788c */ /* 0x000fe2000bf05270 */
[----:B-12---:R-:W-:Y:S02]  /*3340*/  SEL R0, RZ, 0x1, P0 ;  /* 0x00000001ff007807 */ /* 0x006fe40000000000 */
[----:B------:R-:W-:Y:S01]  /*3350*/  SEL R10, R10, RZ, P0 ;  /* 0x000000ff0a0a7207 */ /* 0x000fe20000000000 */
[----:B------:R-:W-:Y:S01]  /*3360*/  USEL UR6, URZ, 0x1, UP0 ;  /* 0x00000001ff067887 */ /* 0x000fe20008000000 */
[----:B------:R-:W-:Y:S01]  /*3370*/  LOP3.LUT R9, R9, R0, RZ, 0x3c, !PT ;  /* 0x0000000009097212 */ /* 0x000fe200078e3cff */
[----:B------:R-:W-:Y:S01]  /*3380*/  USEL UR15, UR15, URZ, UP0 ;  /* 0x000000ff0f0f7287 */ /* 0x000fe20008000000 */
[----:B------:R1:W-:Y:S03]  /*3390*/  UTCBAR [UR7], URZ ;  /* 0x000000ff070073e9 */ /* 0x0003e600080000ff */
[----:B------:R-:W-:Y:S01]  /*33a0*/  LOP3.LUT R11, R11, UR6, RZ, 0x3c, !PT ;  /* 0x000000060b0b7c12 */ /* 0x000fe2000f8e3cff */
[----:B------:R-:W-:Y:S07]  /*33b0*/  @P1 BRA `(.L_x_58) ;  /* 0xfffffff800a01947 */ /* 0x000fee000383ffff */
[----:B------:R-:W2:Y:S01]  /*33c0*/  S2UR UR4, SR_CgaCtaId ;  /* 0x00000000000479c3 */ /* 0x000ea20000008800 */
[----:B------:R-:W-:Y:S01]  /*33d0*/  ELECT P0, URZ, PT ;  /* 0x0000000000ff782f */ /* 0x000fe20003800000 */
[----:B------:R-:W-:Y:S01]  /*33e0*/  IMAD.MOV.U32 R0, RZ, RZ, 0x1 ;  /* 0x00000001ff007424 */ /* 0x000fe200078e00ff */
[----:B------:R-:W-:Y:S01]  /*33f0*/  UIADD3 UR5, UPT, UPT, UR5, 0xb0, URZ ;  /* 0x000000b005057890 */ /* 0x000fe2000fffe0ff */
[----:B------:R-:W-:Y:S01]  /*3400*/  SHF.L.U32 R3, R11, 0x1f, RZ ;  /* 0x0000001f0b037819 */ /* 0x000fe200000006ff */
[----:B------:R-:W-:-:S03]  /*3410*/  UMOV UR6, 0x40 ;  /* 0x0000004000067882 */ /* 0x000fc60000000000 */
[----:B------:R-:W-:Y:S01]  /*3420*/  UVIRTCOUNT.DEALLOC.SMPOOL 0x80 ;  /* 0x000000800000784c */ /* 0x000fe20000000000 */
[----:B--2---:R-:W-:Y:S02]  /*3430*/  ULEA UR4, UR4, UR6, 0x18 ;  /* 0x0000000604047291 */ /* 0x004fe4000f8ec0ff */
[----:B------:R-:W-:-:S07]  /*3440*/  ULEA UR6, UR15, UR5, 0x3 ;  /* 0x000000050f067291 */ /* 0x000fce000f8e18ff */
[----:B------:R2:W-:Y:S02]  /*3450*/  @P0 STS.U8 [UR4+0x1c], R0 ;  /* 0x00001c00ff000988 */ /* 0x0005e40008000004 */
[----:B------:R-:W4:Y:S02]  /*3460*/  SYNCS.PHASECHK.TRANS64.TRYWAIT P0, [UR6], R3 ;  /* 0x00000003ff0075a7 */ /* 0x000f240008001106 */
[----:B--2-4-:R-:W-:Y:S05]  /*3470*/  @!P0 BRA `(.L_x_59) ;  /* 0x0000007c000c8947 */ /* 0x014fea0003800000 */
.L_x_146:
[----:B-1----:R-:W-:-:S04]  /*3480*/  UIADD3 UR7, UPT, UPT, UR15, 0x1, URZ ;  /* 0x000000010f077890 */ /* 0x002fc8000fffe0ff */
[----:B------:R-:W-:-:S04]  /*3490*/  UISETP.NE.AND UP0, UPT, UR7, 0x2, UPT ;  /* 0x000000020700788c */ /* 0x000fc8000bf05270 */
[----:B------:R-:W-:Y:S02]  /*34a0*/  USEL UR6, URZ, 0x1, UP0 ;  /* 0x00000001ff067887 */ /* 0x000fe40008000000 */
[----:B------:R-:W-:-:S04]  /*34b0*/  USEL UR7, UR7, URZ, UP0 ;  /* 0x000000ff07077287 */ /* 0x000fc80008000000 */
[----:B------:R-:W-:Y:S01]  /*34c0*/  ULEA UR7, UR7, UR5, 0x3 ;  /* 0x0000000507077291 */ /* 0x000fe2000f8e18ff */
[----:B--2---:R-:W-:-:S04]  /*34d0*/  LOP3.LUT R3, R11, UR6, RZ, 0x3c, !PT ;  /* 0x000000060b037c12 */ /* 0x004fc8000f8e3cff */
[----:B------:R-:W-:-:S04]  /*34e0*/  SHF.L.U32 R3, R3, 0x1f, RZ ;  /* 0x0000001f03037819 */ /* 0x000fc800000006ff */
[----:B------:R-:W1:Y:S02]  /*34f0*/  SYNCS.PHASECHK.TRANS64.TRYWAIT P0, [UR7], R3 ;  /* 0x00000003ff0075a7 */ /* 0x000e640008001107 */
[----:B-1----:R-:W-:Y:S05]  /*3500*/  @!P0 BRA `(.L_x_60) ;  /* 0x0000007c00008947 */ /* 0x002fea0003800000 */
.L_x_148:
[----:B------:R-:W-:Y:S01]  /*3510*/  NOP ;  /* 0x0000000000007918 */ /* 0x000fe20000000000 */
[----:B-1----:R-:W1:Y:S01]  /*3520*/  LDS R0, [UR4+0x14] ;  /* 0x00001404ff007984 */ /* 0x002e620008000800 */
[----:B------:R-:W-:Y:S01]  /*3530*/  ULOP3.LUT UR6, UR16, 0xffff, URZ, 0xc0, !UPT ;  /* 0x0000ffff10067892 */ /* 0x000fe2000f8ec0ff */
[----:B------:R-:W-:Y:S01]  /*3540*/  UMOV UR8, 0xffff ;  /* 0x0000ffff00087882 */ /* 0x000fe20000000000 */
[----:B------:R-:W-:Y:S02]  /*3550*/  UMOV UR5, 0x1 ;  /* 0x0000000100057882 */ /* 0x000fe40000000000 */
[----:B------:R-:W-:-:S04]  /*3560*/  USHF.R.U32.HI UR6, URZ, 0x5, UR6 ;  /* 0x00000005ff067899 */ /* 0x000fc80008011606 */
[----:B------:R-:W-:Y:S02]  /*3570*/  USHF.L.U32 UR8, UR8, UR6, URZ ;  /* 0x0000000608087299 */ /* 0x000fe400080006ff */
[----:B------:R-:W-:-:S04]  /*3580*/  USHF.L.U32 UR5, UR5, UR6, URZ ;  /* 0x0000000605057299 */ /* 0x000fc800080006ff */
[----:B-1----:R-:W-:-:S04]  /*3590*/  LOP3.LUT R0, R0, UR8, RZ, 0xc0, !PT ;  /* 0x0000000800007c12 */ /* 0x002fc8000f8ec0ff */
[----:B------:R-:W-:-:S13]  /*35a0*/  ISETP.NE.AND P0, PT, R0, UR8, PT ;  /* 0x0000000800007c0c */ /* 0x000fda000bf05270 */
[----:B------:R-:W-:Y:S05]  /*35b0*/  @P0 BRA `(.L_x_61) ;  /* 0x0000000000580947 */ /* 0x000fea0003800000 */
[----:B------:R-:W1:Y:S02]  /*35c0*/  LDS R0, [UR4+0x18] ;  /* 0x00001804ff007984 */ /* 0x000e640008000800 */
[----:B-1----:R-:W-:-:S04]  /*35d0*/  LOP3.LUT R0, R0, UR5, RZ, 0xc0, !PT ;  /* 0x0000000500007c12 */ /* 0x002fc8000f8ec0ff */
[----:B------:R-:W-:-:S13]  /*35e0*/  ISETP.NE.AND P0, PT, R0, UR5, PT ;  /* 0x0000000500007c0c */ /* 0x000fda000bf05270 */
[----:B------:R-:W-:Y:S05]  /*35f0*/  @P0 BRA `(.L_x_62) ;  /* 0x00000000003c0947 */ /* 0x000fea0003800000 */
[----:B------:R-:W1:Y:S01]  /*3600*/  S2R R2, SR_LANEID ;  /* 0x0000000000027919 */ /* 0x000e620000000000 */
[----:B------:R-:W-:Y:S01]  /*3610*/  ULOP3.LUT UR8, URZ, UR8, URZ, 0x33, !UPT ;  /* 0x00000008ff087292 */ /* 0x000fe2000f8e33ff */
[----:B------:R-:W-:Y:S01]  /*3620*/  LOP3.LUT R4, RZ, UR5, RZ, 0x33, !PT ;  /* 0x00000005ff047c12 */ /* 0x000fe2000f8e33ff */
[----:B------:R-:W-:Y:S02]  /*3630*/  VOTEU.ANY UR7, UPT, PT ;  /* 0x0000000000077886 */ /* 0x000fe400038e0100 */
[----:B------:R-:W-:Y:S01]  /*3640*/  UFLO.U32 UR7, UR7 ;  /* 0x00000007000772bd */ /* 0x000fe200080e0000 */
[----:B------:R-:W2:Y:S01]  /*3650*/  REDUX UR5, R4 ;  /* 0x00000000040573c4 */ /* 0x000ea20000000000 */
[----:B------:R-:W-:-:S06]  /*3660*/  IMAD.U32 R0, RZ, RZ, UR8 ;  /* 0x00000008ff007e24 */ /* 0x000fcc000f8e00ff */
[----:B------:R4:W-:Y:S01]  /*3670*/  UTCATOMSWS.AND URZ, UR8 ;  /* 0x0000000800ff79e3 */ /* 0x0009e20008000000 */
[----:B------:R-:W3:Y:S01]  /*3680*/  REDUX UR6, R0 ;  /* 0x00000000000673c4 */ /* 0x000ee20000000000 */
[----:B-1----:R-:W-:Y:S01]  /*3690*/  ISETP.EQ.U32.AND P0, PT, R2, UR7, PT ;  /* 0x0000000702007c0c */ /* 0x002fe2000bf02070 */
[----:B--2---:R-:W-:Y:S01]  /*36a0*/  IMAD.U32 R2, RZ, RZ, UR5 ;  /* 0x00000005ff027e24 */ /* 0x004fe2000f8e00ff */
[----:B---3--:R-:W-:-:S11]  /*36b0*/  MOV R3, UR6 ;  /* 0x0000000600037c02 */ /* 0x008fd60008000f00 */
[----:B------:R4:W-:Y:S04]  /*36c0*/  @P0 ATOMS.AND RZ, [UR4+0x14], R3 ;  /* 0x00001403ffff098c */ /* 0x0009e8000a800004 */
[----:B------:R4:W-:Y:S01]  /*36d0*/  @P0 ATOMS.AND RZ, [UR4+0x18], R2 ;  /* 0x00001802ffff098c */ /* 0x0009e2000a800004 */
[----:B------:R-:W-:Y:S05]  /*36e0*/  BRA `(.L_x_63) ;  /* 0x0000000000147947 */ /* 0x000fea0003800000 */
.L_x_62:
[----:B------:R-:W-:Y:S02]  /*36f0*/  MOV R2, 0x3710 ;  /* 0x0000371000027802 */ /* 0x000fe40000000f00 */
[----:B---3-5:R-:W-:Y:S05]  /*3700*/  CALL.REL.NOINC `($__internal_0_$__cuda_sm10x_tcgen05_guardrail_trap_col_being_dealloced_not_returned_by_alloc) ;  /* 0x0000007c00e87944 */ /* 0x028fea0003c00000 */
[----:B------:R-:W-:Y:S05]  /*3710*/  BRA `(.L_x_63) ;  /* 0x0000000000087947 */ /* 0x000fea0003800000 */
.L_x_61:
[----:B------:R-:W-:Y:S02]  /*3720*/  MOV R2, 0x3740 ;  /* 0x0000374000027802 */ /* 0x000fe40000000f00 */
[----:B---3-5:R-:W-:Y:S05]  /*3730*/  CALL.REL.NOINC `($__internal_2_$__cuda_sm10x_tcgen05_guardrail_trap_unallocated_columns_being_dealloced) ;  /* 0x0000007c00f47944 */ /* 0x028fea0003c00000 */
.L_x_63:
[----:B------:R-:W-:Y:S01]  /*3740*/  NOP ;  /* 0x0000000000007918 */ /* 0x000fe20000000000 */
[----:B----4-:R-:W-:Y:S05]  /*3750*/  EXIT ;  /* 0x000000000000794d */ /* 0x010fea0003800000 */
.L_x_47:
[----:B------:R-:W-:-:S09]  /*3760*/  UISETP.NE.OR UP2, UPT, UR8, 0x3, !UP2 ;  /* 0x000000030800788c */ /* 0x000fd2000d745670 */
[----:B------:R-:W-:Y:S05]  /*3770*/  BRA.U UP2, `(.L_x_64) ;  /* 0x0000001102147547 */ /* 0x000fea000b800000 */
[----:B------:R-:W1:Y:S01]  /*3780*/  LDC R0, c[0x0][0xb30] ;  /* 0x0002cc00ff007b82 */ /* 0x000e620000000800 */
[----:B------:R-:W2:Y:S01]  /*3790*/  LDCU.64 UR8, c[0x0][0x888] ;  /* 0x00011100ff0877ac */ /* 0x000ea20008000a00 */
[----:B------:R-:W-:Y:S02]  /*37a0*/  HFMA2 R29, -RZ, RZ, 0, 0 ;  /* 0x00000000ff1d7431 */ /* 0x000fe400000001ff */
[----:B------:R-:W-:Y:S01]  /*37b0*/  IMAD.MOV.U32 R31, RZ, RZ, 0x1 ;  /* 0x00000001ff1f7424 */ /* 0x000fe200078e00ff */
[----:B------:R-:W-:Y:S01]  /*37c0*/  MOV R23, 0x4000 ;  /* 0x0000400000177802 */ /* 0x000fe20000000f00 */
[----:B------:R-:W4:Y:S01]  /*37d0*/  LDCU.64 UR4, c[0x0][0x890] ;  /* 0x00011200ff0477ac */ /* 0x000f220008000a00 */
[----:B------:R-:W-:Y:S01]  /*37e0*/  IMAD.MOV.U32 R30, RZ, RZ, RZ ;  /* 0x000000ffff1e7224 */ /* 0x000fe200078e00ff */
[----:B------:R-:W3:Y:S01]  /*37f0*/  LDC R19, c[0x0][0x370] ;  /* 0x0000dc00ff137b82 */ /* 0x000ee20000000800 */
[----:B------:R-:W-:Y:S01]  /*3800*/  UMOV UR7, 0x400 ;  /* 0x0000040000077882 */ /* 0x000fe20000000000 */
[----:B------:R-:W-:-:S02]  /*3810*/  UPLOP3.LUT UP1, UPT, UPT, UPT, UPT, 0x40, 0x4 ;  /* 0x000000000004789c */ /* 0x000fc40003f2e870 */
[----:B------:R-:W-:-:S04]  /*3820*/  ULEA UR7, UR37, UR7, 0x18 ;  /* 0x0000000725077291 */ /* 0x000fc8000f8ec0ff */
[----:B------:R-:W3:Y:S01]  /*3830*/  LDC R2, c[0x0][0xb0c] ;  /* 0x0002c300ff027b82 */ /* 0x000ee20000000800 */
[----:B------:R-:W-:Y:S02]  /*3840*/  UIADD3 UR13, UPT, UPT, UR7, 0x48, URZ ;  /* 0x00000048070d7890 */ /* 0x000fe4000fffe0ff */
[----:B--2---:R-:W-:Y:S02]  /*3850*/  UISETP.NE.U32.AND UP2, UPT, UR8, URZ, UPT ;  /* 0x000000ff0800728c */ /* 0x004fe4000bf45070 */
[----:B------:R-:W-:Y:S02]  /*3860*/  UIADD3 UR33, UPT, UPT, UR7, 0x30, URZ ;  /* 0x0000003007217890 */ /* 0x000fe4000fffe0ff */
[----:B----4-:R-:W-:Y:S01]  /*3870*/  UISETP.NE.U32.AND UP3, UPT, UR4, URZ, UPT ;  /* 0x000000ff0400728c */ /* 0x010fe2000bf65070 */
[----:B------:R-:W2:Y:S01]  /*3880*/  LDC R18, c[0x0][0xb20] ;  /* 0x0002c800ff127b82 */ /* 0x000ea20000000800 */
[----:B-1----:R-:W-:Y:S01]  /*3890*/  ISETP.NE.AND P1, PT, R0, 0x1, PT ;  /* 0x000000010000780c */ /* 0x002fe20003f25270 */
[----:B------:R-:W-:-:S02]  /*38a0*/  UISETP.NE.AND.EX UP2, UPT, UR9, URZ, UPT, UP2 ;  /* 0x000000ff0900728c */ /* 0x000fc4000bf45320 */
[----:B------:R-:W-:Y:S02]  /*38b0*/  UIADD3 UR25, UPT, UPT, UR7, 0x38, URZ ;  /* 0x0000003807197890 */ /* 0x000fe4000fffe0ff */
[----:B------:R-:W-:Y:S02]  /*38c0*/  UIADD3 UR17, UPT, UPT, UR7, 0x40, URZ ;  /* 0x0000004007117890 */ /* 0x000fe4000fffe0ff */
[----:B------:R-:W1:Y:S01]  /*38d0*/  LDC.64 R32, c[0x0][0x348] ;  /* 0x0000d200ff207b82 */ /* 0x000e620000000a00 */
[----:B------:R-:W-:Y:S02]  /*38e0*/  UPRMT UR13, UR37, 0x654, UR13 ;  /* 0x00000654250d7896 */ /* 0x000fe4000800000d */
[----:B------:R-:W-:-:S05]  /*38f0*/  UISETP.NE.AND.EX UP3, UPT, UR5, URZ, UPT, UP3 ;  /* 0x000000ff0500728c */ /* 0x000fca000bf65330 */
[----:B------:R-:W4:Y:S08]  /*3900*/  LDC.64 R16, c[0x0][0xb10] ;  /* 0x0002c400ff107b82 */ /* 0x000f300000000a00 */
[----:B------:R-:W1:Y:S08]  /*3910*/  LDC.64 R6, c[0x0][0xb18] ;  /* 0x0002c600ff067b82 */ /* 0x000e700000000a00 */
[----:B------:R-:W1:Y:S08]  /*3920*/  LDC.64 R4, c[0x0][0xb28] ;  /* 0x0002ca00ff047b82 */ /* 0x000e700000000a00 */
[----:B--23--:R-:W1:Y:S02]  /*3930*/  LDC R22, c[0x0][0x374] ;  /* 0x0000dd00ff167b82 */ /* 0x00ce640000000800 */
.L_x_75:
[C---:B------:R-:W-:Y:S02]  /*3940*/  LEA R0, R30.reuse, UR7, 0x3 ;  /* 0x000000071e007c11 */ /* 0x040fe4000f8e18ff */
[----:B------:R-:W-:Y:S02]  /*3950*/  SHF.L.U32 R3, R29, 0x1f, RZ ;  /* 0x0000001f1d037819 */ /* 0x000fe400000006ff */
[----:B------:R-:W-:Y:S02]  /*3960*/  LEA R24, R30, UR7, 0x4 ;  /* 0x000000071e187c11 */ /* 0x000fe4000f8e20ff */
[----:B--2---:R-:W2:Y:S02]  /*3970*/  SYNCS.PHASECHK.TRANS64.TRYWAIT P0, [R0+URZ+0x80], R3 ;  /* 0x00008003000075a7 */ /* 0x004ea400080011ff */
[----:B--2---:R-:W-:Y:S05]  /*3980*/  @!P0 BRA `(.L_x_65) ;  /* 0x0000007400f88947 */ /* 0x004fea0003800000 */
.L_x_149:
[----:B------:R-:W-:Y:S01]  /*3990*/  ISETP.GE.AND P0, PT, R72, 0x1, PT ;  /* 0x000000014800780c */ /* 0x000fe20003f06270 */
[----:B------:R-:W3:Y:S01]  /*39a0*/  LDS.128 R24, [R24+0xf0] ;  /* 0x0000f00018187984 */ /* 0x000ee20000000c00 */
[----:B--2---:R-:W-:Y:S01]  /*39b0*/  VIADD R0, R0, 0x90 ;  /* 0x0000009000007836 */ /* 0x004fe20000000000 */
[----:B------:R-:W-:Y:S01]  /*39c0*/  @!PT LDS RZ, [RZ] ;  /* 0x00000000fffff984 */ /* 0x000fe20000000800 */
[----:B------:R-:W-:Y:S01]  /*39d0*/  @!PT LDS RZ, [RZ] ;  /* 0x00000000fffff984 */ /* 0x000fe20000000800 */
[----:B------:R-:W-:Y:S01]  /*39e0*/  @!PT LDS RZ, [RZ] ;  /* 0x00000000fffff984 */ /* 0x000fe20000000800 */
[----:B------:R-:W-:Y:S01]  /*39f0*/  @!PT LDS RZ, [RZ] ;  /* 0x00000000fffff984 */ /* 0x000fe20000000800 */
[----:B------:R2:W-:Y:S06]  /*3a00*/  MEMBAR.ALL.CTA ;  /* 0x0000000000007992 */ /* 0x0005ec0000008000 */
[----:B--2---:R-:W2:Y:S01]  /*3a10*/  FENCE.VIEW.ASYNC.S ;  /* 0x00000000000073c6 */ /* 0x004ea20000000000 */
[----:B------:R-:W-:Y:S04]  /*3a20*/  PRMT R0, RZ, 0x654, R0 ;  /* 0x00000654ff007816 */ /* 0x000fe80000000000 */
[----:B--2---:R2:W-:Y:S01]  /*3a30*/  SYNCS.ARRIVE.TRANS64.RED.A1T0 RZ, [R0+URZ], RZ ;  /* 0x000000ff00ff79a7 */ /* 0x0045e200081004ff */
[----:B---3--:R-:W-:Y:S11]  /*3a40*/  LOP3.LUT P3, RZ, R26, 0x1, RZ, 0xc0, !PT ;  /* 0x000000011aff7812 */ /* 0x008ff6000786c0ff */
[----:B------:R-:W-:Y:S02]  /*3a50*/  @!UPT UIADD3 URZ, UPT, UPT, URZ, URZ, URZ ;  /* 0x000000fffffff290 */ /* 0x000fe4000fffe0ff */
[----:B------:R-:W-:Y:S02]  /*3a60*/  @P3 MOV R13, R24 ;  /* 0x00000018000d3202 */ /* 0x000fe40000000f00 */
[----:B------:R-:W-:Y:S01]  /*3a70*/  @P3 LOP3.LUT R8, R25, 0xffff, RZ, 0xc0, !PT ;  /* 0x0000ffff19083812 */ /* 0x000fe200078ec0ff */
[----:B--2---:R-:W-:Y:S06]  /*3a80*/  @!P0 BRA `(.L_x_66) ;  /* 0x0000000000a48947 */ /* 0x004fec0003800000 */
[----:B-1----:R-:W-:Y:S01]  /*3a90*/  IMAD.HI.U32 R35, R22, R7, RZ ;  /* 0x0000000716237227 */ /* 0x002fe200078e00ff */
[----:B------:R-:W-:Y:S02]  /*3aa0*/  ISETP.NE.AND P0, PT, R6, 0x1, PT ;  /* 0x000000010600780c */ /* 0x000fe40003f05270 */
[----:B------:R-:W-:Y:S01]  /*3ab0*/  ISETP.NE.AND P2, PT, R72, 0x1, PT ;  /* 0x000000014800780c */ /* 0x000fe20003f45270 */
[----:B----4-:R-:W-:Y:S01]  /*3ac0*/  IMAD.HI.U32 R34, R19, R16, RZ ;  /* 0x0000001013227227 */ /* 0x010fe200078e00ff */
[----:B------:R-:W-:Y:S02]  /*3ad0*/  SHF.R.U32.HI R35, RZ, R18, R35 ;  /* 0x00000012ff237219 */ /* 0x000fe40000011623 */
[----:B------:R-:W-:Y:S01]  /*3ae0*/  ISETP.NE.AND P4, PT, R2, 0x1, PT ;  /* 0x000000010200780c */ /* 0x000fe20003f85270 */
[----:B------:R-:W-:Y:S01]  /*3af0*/  IMAD.HI.U32 R36, R13, R16, RZ ;  /* 0x000000100d247227 */ /* 0x000fe200078e00ff */
[----:B------:R-:W-:Y:S02]  /*3b00*/  SHF.R.U32.HI R34, RZ, R17, R34 ;  /* 0x00000011ff227219 */ /* 0x000fe40000011622 */
[----:B------:R-:W-:Y:S01]  /*3b10*/  SEL R3, R22, R35, !P0 ;  /* 0x0000002316037207 */ /* 0x000fe20004000000 */
[C---:B------:R-:W-:Y:S01]  /*3b20*/  IMAD.HI.U32 R35, R8.reuse, R7, RZ ;  /* 0x0000000708237227 */ /* 0x040fe200078e00ff */
[----:B------:R-:W-:Y:S02]  /*3b30*/  SEL R11, R19, R34, !P4 ;  /* 0x00000022130b7207 */ /* 0x000fe40006000000 */
[----:B------:R-:W-:Y:S01]  /*3b40*/  SHF.R.U32.HI R36, RZ, R17, R36 ;  /* 0x00000011ff247219 */ /* 0x000fe20000011624 */
[----:B------:R-:W-:Y:S01]  /*3b50*/  IMAD.HI.U32 R38, R3, R4, RZ ;  /* 0x0000000403267227 */ /* 0x000fe200078e00ff */
[----:B------:R-:W-:Y:S03]  /*3b60*/  SHF.R.U32.HI R35, RZ, R18, R35 ;  /* 0x00000012ff237219 */ /* 0x000fe60000011623 */
[----:B------:R-:W-:Y:S01]  /*3b70*/  IMAD.HI.U32 R34, R11, R4, RZ ;  /* 0x000000040b227227 */ /* 0x000fe200078e00ff */
[----:B------:R-:W-:Y:S02]  /*3b80*/  @P2 SHF.R.U32.HI R3, RZ, R5, R38 ;  /* 0x00000005ff032219 */ /* 0x000fe40000011626 */
[----:B------:R-:W-:Y:S02]  /*3b90*/  SEL R9, R8, R35, !P0 ;  /* 0x0000002308097207 */ /* 0x000fe40004000000 */
[----:B------:R-:W-:Y:S01]  /*3ba0*/  @P2 SHF.R.U32.HI R11, RZ, R5, R34 ;  /* 0x00000005ff0b2219 */ /* 0x000fe20000011622 */
[C---:B------:R-:W-:Y:S01]  /*3bb0*/  IMAD R10, R72.reuse, R3, RZ ;  /* 0x00000003480a7224 */ /* 0x040fe200078e02ff */
[----:B------:R-:W-:Y:S01]  /*3bc0*/  SEL R3, R13, R36, !P4 ;  /* 0x000000240d037207 */ /* 0x000fe20006000000 */
[C---:B------:R-:W-:Y:S03]  /*3bd0*/  IMAD.HI.U32 R14, R9.reuse, R4, RZ ;  /* 0x00000004090e7227 */ /* 0x040fe600078e00ff */
[----:B------:R-:W-:Y:S01]  /*3be0*/  ISETP.GE.AND P0, PT, R9, R10, PT ;  /* 0x0000000a0900720c */ /* 0x000fe20003f06270 */
[C---:B------:R-:W-:Y:S01]  /*3bf0*/  IMAD R12, R72.reuse, R11, RZ ;  /* 0x0000000b480c7224 */ /* 0x040fe200078e02ff */
[-C--:B------:R-:W-:Y:S04]  /*3c00*/  SHF.R.U32.HI R14, RZ, R5.reuse, R14 ;  /* 0x00000005ff0e7219 */ /* 0x080fe8000001160e */
[----:B------:R-:W-:Y:S02]  /*3c10*/  ISETP.GE.OR P0, PT, R3, R12, P0 ;  /* 0x0000000c0300720c */ /* 0x000fe40000706670 */
[----:B------:R-:W-:Y:S05]  /*3c20*/  SEL R15, R9, R14, !P2 ;  /* 0x0000000e090f7207 */ /* 0x000fea0005000000 */
[----:B------:R-:W-:Y:S04]  /*3c30*/  IMAD.MOV R14, RZ, RZ, -R15 ;  /* 0x000000ffff0e7224 */ /* 0x000fe800078e0a0f */
[----:B------:R-:W-:Y:S02]  /*3c40*/  IMAD R14, R72, R14, R9 ;  /* 0x0000000e480e7224 */ /* 0x000fe400078e0209 */
[C---:B------:R-:W-:Y:S05]  /*3c50*/  @!P0 IMAD.HI.U32 R10, R3.reuse, R4, RZ ;  /* 0x00000004030a8227 */ /* 0x040fea00078e00ff */
[----:B------:R-:W-:Y:S04]  /*3c60*/  @!P0 SHF.R.U32.HI R10, RZ, R5, R10 ;  /* 0x00000005ff0a8219 */ /* 0x000fe8000001160a */
[----:B------:R-:W-:Y:S01]  /*3c70*/  @!P0 SEL R0, R3, R10, !P2 ;  /* 0x0000000a03008207 */ /* 0x000fe20005000000 */
[----:B------:R-:W-:Y:S03]  /*3c80*/  IMAD.MOV R10, RZ, RZ, -R3 ;  /* 0x000000ffff0a7224 */ /* 0x000fe600078e0a03 */
[----:B------:R-:W-:Y:S01]  /*3c90*/  @!P0 IADD3 R15, PT, PT, R15, -R0, RZ ;  /* 0x800000000f0f8210 */ /* 0x000fe20007ffe0ff */
[----:B------:R-:W-:Y:S01]  /*3ca0*/  @!P0 IMAD R0, R11, R14, R0 ;  /* 0x0000000e0b008224 */ /* 0x000fe200078e0200 */
[----:B------:R-:W-:Y:S01]  /*3cb0*/  IADD3 R11, PT, PT, -R9, RZ, RZ ;  /* 0x000000ff090b7210 */ /* 0x000fe20007ffe1ff */
[----:B------:R-:W-:Y:S02]  /*3cc0*/  IMAD R13, R2, R10, R13 ;  /* 0x0000000a020d7224 */ /* 0x000fe400078e020d */
[----:B------:R-:W-:Y:S02]  /*3cd0*/  @!P0 IMAD R9, R15, R72, R3 ;  /* 0x000000480f098224 */ /* 0x000fe400078e0203 */
[----:B------:R-:W-:Y:S02]  /*3ce0*/  @!P0 IMAD.MOV.U32 R3, RZ, RZ, R0 ;  /* 0x000000ffff038224 */ /* 0x000fe400078e0000 */
[----:B------:R-:W-:Y:S02]  /*3cf0*/  IMAD R8, R6, R11, R8 ;  /* 0x0000000b06087224 */ /* 0x000fe400078e0208 */
[----:B------:R-:W-:Y:S02]  /*3d00*/  IMAD R13, R3, R2, R13 ;  /* 0x00000002030d7224 */ /* 0x000fe400078e020d */
[----:B------:R-:W-:Y:S02]  /*3d10*/  IMAD R8, R9, R6, R8 ;  /* 0x0000000609087224 */ /* 0x000fe400078e0208 */
.L_x_66:
[----:B------:R-:W-:Y:S05]  /*3d20*/  BRA.U UP1, `(.L_x_67) ;  /* 0x0000000101107547 */ /* 0x000fea000b800000 */
[----:B------:R-:W-:Y:S04]  /*3d30*/  MOV R0, UR6 ;  /* 0x0000000600007c02 */ /* 0x000fe80008000f00 */
[----:B------:R-:W-:Y:S04]  /*3d40*/  SHF.L.U32 R3, R0, 0x1f, RZ ;  /* 0x0000001f00037819 */ /* 0x000fe800000006ff */
[----:B------:R-:W2:Y:S02]  /*3d50*/  SYNCS.PHASECHK.TRANS64.TRYWAIT P0, [UR7+0x78], R3 ;  /* 0x00007803ff0075a7 */ /* 0x000ea40008001107 */
[----:B--2---:R-:W-:Y:S05]  /*3d60*/  @!P0 BRA `(.L_x_68) ;  /* 0x0000007400148947 */ /* 0x004fea0003800000 */
.L_x_67:
[----:B------:R-:W-:Y:S02]  /*3d70*/  R2UR UR35, R21 ;  /* 0x00000000152372ca */ /* 0x000fe400000e0000 */
[----:B------:R-:W-:Y:S02]  /*3d80*/  R2UR UR34, R20 ;  /* 0x00000000142272ca */ /* 0x000fe400000e0000 */
[----:B------:R-:W-:Y:S02]  /*3d90*/  ISETP.NE.U32.AND P2, PT, RZ, UR4, PT ;  /* 0x00000004ff007c0c */ /* 0x000fe4000bf45070 */
[----:B------:R-:W-:Y:S02]  /*3da0*/  SHF.L.U32 R12, R31, 0x1f, RZ ;  /* 0x0000001f1f0c7819 */ /* 0x000fe400000006ff */
[----:B------:R-:W-:Y:S05]  /*3db0*/  ISETP.NE.AND.EX P2, PT, RZ, UR5, PT, P2 ;  /* 0x00000005ff007c0c */ /* 0x000fea000bf45320 */
[----:B------:R-:W-:Y:S02]  /*3dc0*/  USHF.L.U32 UR35, UR35, 0x7, URZ ;  /* 0x0000000723237899 */ /* 0x000fe400080006ff */
[----:B------:R-:W-:Y:S01]  /*3dd0*/  USHF.L.U32 UR34, UR34, 0x8, URZ ;  /* 0x0000000822227899 */ /* 0x000fe200080006ff */
[----:B------:R-:W-:Y:S11]  /*3de0*/  BRA.U !UP3, `(.L_x_69) ;  /* 0x000000010b347547 */ /* 0x000ff6000b800000 */
[----:B------:R-:W-:Y:S01]  /*3df0*/  UPLOP3.LUT UP0, UPT, UPT, UPT, UP2, 0x80, 0x8 ;  /* 0x000000000008789c */ /* 0x000fe20003f0f020 */
[----:B--2---:R-:W-:Y:S02]  /*3e00*/  HFMA2 R0, -RZ, RZ, 0, 5.9604644775390625e-08 ;  /* 0x00000001ff007431 */ /* 0x004fe400000001ff */
[----:B------:R-:W-:Y:S03]  /*3e10*/  IMAD.MOV.U32 R155, RZ, RZ, 0x1 ;  /* 0x00000001ff9b7424 */ /* 0x000fe600078e00ff */
[----:B------:R-:W-:Y:S05]  /*3e20*/  PLOP3.LUT P0, PT, PT, PT, UP0, 0x80, 0x8 ;  /* 0x000000000008781c */ /* 0x000fea0003f0f008 */
[----:B------:R-:W2:Y:S01]  /*3e30*/  @UP0 LDCU.64 UR10, c[0x0][0x888] ;  /* 0x00011100ff0a07ac */ /* 0x000ea20008000a00 */
[----:B------:R-:W-:Y:S07]  /*3e40*/  @UP0 UIMAD UR8, UR36, UR4, URZ ;  /* 0x00000004240802a4 */ /* 0x000fee000f8e02ff */
[----:B------:R-:W-:Y:S01]  /*3e50*/  @!P0 PRMT R155, R0, 0x7610, R155 ;  /* 0x00007610009b8816 */ /* 0x000fe2000000009b */
[----:B--2---:R-:W-:Y:S03]  /*3e60*/  @UP0 UIMAD.WIDE UR10, UR8, 0x4, UR10 ;  /* 0x00000004080a08a5 */ /* 0x004fe6000f8e020a */
[----:B------:R-:W2:Y:S03]  /*3e70*/  @!UP0 LDCU UR8, c[0x0][0x880] ;  /* 0x00011000ff0887ac */ /* 0x000ea60008000800 */
[----:B------:R-:W-:Y:S01]  /*3e80*/  IMAD.U32 R10, RZ, RZ, UR10 ;  /* 0x0000000aff0a7e24 */ /* 0x000fe2000f8e00ff */
[----:B------:R-:W-:Y:S05]  /*3e90*/  MOV R11, UR11 ;  /* 0x0000000b000b7c02 */ /* 0x000fea0008000f00 */
[----:B-----5:R3:W5:Y:S02]  /*3ea0*/  @P0 LDG.E R81, desc[UR46][R10.64] ;  /* 0x0000002e0a510981 */ /* 0x020764000c1e1900 */
[----:B--23--:R-:W-:Y:S07]  /*3eb0*/  @!P0 IMAD.U32 R81, RZ, RZ, UR8 ;  /* 0x00000008ff518e24 */ /* 0x00cfee000f8e00ff */
.L_x_69:
[----:B-----5:R-:W-:Y:S01]  /*3ec0*/  @!P2 FSETP.EQ.AND P0, PT, R81, RZ, PT ;  /* 0x000000ff5100a20b */ /* 0x020fe20003f02000 */
[----:B------:R-:W-:Y:S01]  /*3ed0*/  @!UPT UIADD3 URZ, UPT, UPT, URZ, URZ, URZ ;  /* 0x000000fffffff290 */ /* 0x000fe2000fffe0ff */
[----:B------:R-:W-:Y:S11]  /*3ee0*/  @!P2 BRA `(.L_x_70) ;  /* 0x000000000014a947 */ /* 0x000ff60003800000 */
[----:B------:R-:W-:Y:S02]  /*3ef0*/  LOP3.LUT P2, RZ, R155, 0xff, RZ, 0xc0, !PT ;  /* 0x000000ff9bff7812 */ /* 0x000fe4000784c0ff */
[----:B------:R-:W-:Y:S04]  /*3f00*/  PLOP3.LUT P0, PT, PT, PT, UP0, 0x80, 0x8 ;  /* 0x000000000008781c */ /* 0x000fe80003f0f008 */
[----:B------:R-:W-:Y:S07]  /*3f10*/  PLOP3.LUT P0, PT, P0, PT, PT, 0x8, 0x80 ;  /* 0x000000000080781c */ /* 0x000fee000070e170 */
[----:B------:R-:W-:Y:S11]  /*3f20*/  @P2 FSETP.EQ.AND P0, PT, R81, RZ, PT ;  /* 0x000000ff5100220b */ /* 0x000ff60003f02000 */
[----:B------:R-:W-:Y:S02]  /*3f30*/  @!UPT UIADD3 URZ, UPT, UPT, URZ, URZ, URZ ;  /* 0x000000fffffff290 */ /* 0x000fe4000fffe0ff */
.L_x_70:
[----:B------:R-:W3:Y:S01]  /*3f40*/  SYNCS.PHASECHK.TRANS64.TRYWAIT P2, [UR7+0x50], R12 ;  /* 0x0000500cff0075a7 */ /* 0x000ee20008041107 */
[----:B------:R-:W-:Y:S04]  /*3f50*/  ELECT P4, URZ, PT ;  /* 0x0000000000ff782f */ /* 0x000fe80003880000 */
[----:B------:R-:W-:Y:S11]  /*3f60*/  PLOP3.LUT P4, PT, P0, P4, PT, 0xf2, 0x2f ;  /* 0x00000000002f781c */ /* 0x000ff60000789e72 */
[----:B------:R-:W-:Y:S02]  /*3f70*/  @!UPT UIADD3 URZ, UPT, UPT, URZ, URZ, URZ ;  /* 0x000000fffffff290 */ /* 0x000fe4000fffe0ff */
[----:B-1----:R-:W-:Y:S05]  /*3f80*/  @!P4 IADD3 R9, P0, PT, R32, 0x580, RZ ;  /* 0x000005802009c810 */ /* 0x002fea0007f1e0ff */
[----:B--2---:R-:W-:Y:S01]  /*3f90*/  @!P4 IMAD.X R0, RZ, RZ, R33, P0 ;  /* 0x000000ffff00c224 */ /* 0x004fe200000e0621 */
[----:B---3--:R-:W-:Y:S07]  /*3fa0*/  @!P2 BRA `(.L_x_71) ;  /* 0x00000070009ca947 */ /* 0x008fee0003800000 */
.L_x_152:
[----:B------:R-:W-:Y:S01]  /*3fb0*/  @!P4 R2UR UR8, R0 ;  /* 0x000000000008c2ca */ /* 0x000fe200000e0000 */
[----:B------:R-:W-:Y:S01]  /*3fc0*/  VOTEU.ALL UP1, P4 ;  /* 0x0000000000ff7886 */ /* 0x000fe20002020000 */
[----:B------:R-:W-:Y:S01]  /*3fd0*/  @!P4 R2UR UR9, R9 ;  /* 0x000000000909c2ca */ /* 0x000fe200000e0000 */
[----:B------:R-:W-:Y:S01]  /*3fe0*/  @!P4 IMAD.MOV.U32 R0, RZ, RZ, 0x4000 ;  /* 0x00004000ff00c424 */ /* 0x000fe200078e00ff */
[----:B------:R-:W-:Y:S01]  /*3ff0*/  UMOV UR10, 0x0 ;  /* 0x00000000000a7882 */ /* 0x000fe20000000000 */
[----:B------:R-:W-:Y:S01]  /*4000*/  UMOV UR11, 0x10000000 ;  /* 0x10000000000b7882 */ /* 0x000fe20000000000 */
[----:B------:R-:W-:Y:S01]  /*4010*/  @!UP1 UIADD3 UR32, UPT, UPT, UR7, 0x400, URZ ;  /* 0x0000040007209890 */ /* 0x000fe2000fffe0ff */
[----:B------:R-:W-:Y:S01]  /*4020*/  @!P4 IADD3 R9, P0, PT, R32, 0x580, RZ ;  /* 0x000005802009c810 */ /* 0x000fe20007f1e0ff */
[----:B------:R-:W-:Y:S05]  /*4030*/  VOTEU.ALL UP1, P4 ;  /* 0x0000000000ff7886 */ /* 0x000fea0002020000 */
[----:B------:R-:W-:Y:S01]  /*4040*/  IMAD.U32 R11, RZ, RZ, UR8 ;  /* 0x00000008ff0b7e24 */ /* 0x000fe2000f8e00ff */
[----:B------:R-:W-:Y:S01]  /*4050*/  UPRMT UR8, UR37, 0x654, UR33 ;  /* 0x0000065425087896 */ /* 0x000fe20008000021 */
[----:B------:R-:W-:Y:S03]  /*4060*/  IMAD.U32 R10, RZ, RZ, UR9 ;  /* 0x00000009ff0a7e24 */ /* 0x000fe6000f8e00ff */
[----:B------:R-:W-:Y:S02]  /*4070*/  @!P4 R2UR UR15, R11 ;  /* 0x000000000b0fc2ca */ /* 0x000fe400000e0000 */
[----:B------:R-:W-:Y:S11]  /*4080*/  @!P4 R2UR UR14, R10 ;  /* 0x000000000a0ec2ca */ /* 0x000ff600000e0000 */
[----:B------:R-:W-:Y:S02]  /*4090*/  @!UPT UIADD3 URZ, UPT, UPT, URZ, URZ, URZ ;  /* 0x000000fffffff290 */ /* 0x000fe4000fffe0ff */
[----:B------:R2:W-:Y:S01]  /*40a0*/  @!UP1 UTMALDG.3D [UR32], [UR14], desc[UR10] ;  /* 0x00000a200e0095b4 */ /* 0x0005e20008011000 */
[----:B------:R3:W-:Y:S01]  /*40b0*/  @!P4 SYNCS.ARRIVE.TRANS64.RED.A0TR RZ, [UR7+0x30], R0 ;  /* 0x00003000ffffc9a7 */ /* 0x0007e20008300407 */
[----:B------:R-:W-:Y:S01]  /*40c0*/  SYNCS.ARRIVE.TRANS64.RED.A1T0 RZ, [UR8], RZ ;  /* 0x000000ffffff79a7 */ /* 0x000fe20008100408 */
[----:B---3--:R-:W-:Y:S01]  /*40d0*/  @!P4 IMAD.X R0, RZ, RZ, R33, P0 ;  /* 0x000000ffff00c224 */ /* 0x008fe200000e0621 */
[----:B------:R-:W3:Y:S02]  /*40e0*/  SYNCS.PHASECHK.TRANS64.TRYWAIT P2, [UR7+0x58], R12 ;  /* 0x0000580cff0075a7 */ /* 0x000ee40008041107 */
[----:B--23--:R-:W-:Y:S05]  /*40f0*/  @!P2 BRA `(.L_x_72) ;  /* 0x000000700060a947 */ /* 0x00cfea0003800000 */
.L_x_154:
        /* <DEDUP_REMOVED lines=8> */
[----:B------:R-:W-:Y:S01]  /*4180*/  @!UP1 UIADD3 UR24, UPT, UPT, UR7, 0x4400, URZ ;  /* 0x0000440007189890 */ /* 0x000fe2000fffe0ff */
[----:B------:R-:W-:Y:S01]  /*4190*/  VOTEU.ALL UP1, P4 ;  /* 0x0000000000ff7886 */ /* 0x000fe20002020000 */
[----:B------:R-:W-:Y:S01]  /*41a0*/  UMOV UR27, UR35 ;  /* 0x00000023001b7c82 */ /* 0x000fe20008000000 */
[----:B------:R-:W-:Y:S02]  /*41b0*/  UMOV UR28, UR36 ;  /* 0x00000024001c7c82 */ /* 0x000fe40008000000 */
[----:B------:R-:W-:Y:S01]  /*41c0*/  IMAD.U32 R11, RZ, RZ, UR8 ;  /* 0x00000008ff0b7e24 */ /* 0x000fe2000f8e00ff */
[----:B------:R-:W-:Y:S01]  /*41d0*/  UPRMT UR8, UR37, 0x654, UR25 ;  /* 0x0000065425087896 */ /* 0x000fe20008000019 */
[----:B------:R-:W-:Y:S02]  /*41e0*/  IMAD.U32 R10, RZ, RZ, UR9 ;  /* 0x00000009ff0a7e24 */ /* 0x000fe4000f8e00ff */
[----:B------:R-:W-:Y:S01]  /*41f0*/  @!P4 IMAD.X R20, RZ, RZ, R33, P0 ;  /* 0x000000ffff14c224 */ /* 0x000fe200000e0621 */
[----:B------:R-:W-:Y:S02]  /*4200*/  @!P4 R2UR UR15, R11 ;  /* 0x000000000b0fc2ca */ /* 0x000fe400000e0000 */
[----:B------:R-:W-:Y:S11]  /*4210*/  @!P4 R2UR UR14, R10 ;  /* 0x000000000a0ec2ca */ /* 0x000ff600000e0000 */
[----:B------:R-:W-:Y:S02]  /*4220*/  @!UPT UIADD3 URZ, UPT, UPT, URZ, URZ, URZ ;  /* 0x000000fffffff290 */ /* 0x000fe4000fffe0ff */
[----:B------:R2:W-:Y:S01]  /*4230*/  @!UP1 UTMALDG.3D [UR24], [UR14], desc[UR10] ;  /* 0x00000a180e0095b4 */ /* 0x0005e20008011000 */
[----:B------:R2:W-:Y:S01]  /*4240*/  @!P4 SYNCS.ARRIVE.TRANS64.RED.A0TR RZ, [UR7+0x38], R0 ;  /* 0x00003800ffffc9a7 */ /* 0x0005e20008300407 */
[----:B------:R-:W-:Y:S01]  /*4250*/  SYNCS.ARRIVE.TRANS64.RED.A1T0 RZ, [UR8], RZ ;  /* 0x000000ffffff79a7 */ /* 0x000fe20008100408 */
[----:B------:R-:W3:Y:S02]  /*4260*/  SYNCS.PHASECHK.TRANS64.TRYWAIT P2, [UR7+0x60], R12 ;  /* 0x0000600cff0075a7 */ /* 0x000ee40008041107 */
[----:B--23--:R-:W-:Y:S05]  /*4270*/  @!P2 BRA `(.L_x_73) ;  /* 0x000000700018a947 */ /* 0x00cfea0003800000 */
.L_x_156:
[----:B------:R-:W2:Y:S01]  /*4280*/  LDC.64 R14, c[0x0][0xb10] ;  /* 0x0002c400ff0e7b82 */ /* 0x000ea20000000a00 */
[----:B------:R-:W-:Y:S01]  /*4290*/  @!P4 R2UR UR8, R20 ;  /* 0x000000001408c2ca */ /* 0x000fe200000e0000 */
[----:B------:R-:W-:Y:S01]  /*42a0*/  VOTEU.ALL UP1, P4 ;  /* 0x0000000000ff7886 */ /* 0x000fe20002020000 */
[----:B------:R-:W-:Y:S01]  /*42b0*/  @!P4 R2UR UR9, R21 ;  /* 0x000000001509c2ca */ /* 0x000fe200000e0000 */
[----:B------:R-:W-:Y:S01]  /*42c0*/  UMOV UR10, 0x0 ;  /* 0x00000000000a7882 */ /* 0x000fe20000000000 */
[----:B------:R-:W-:Y:S03]  /*42d0*/  UMOV UR11, 0x10000000 ;  /* 0x10000000000b7882 */ /* 0x000fe60000000000 */
[----:B------:R-:W3:Y:S01]  /*42e0*/  LDC.64 R10, c[0x0][0xb18] ;  /* 0x0002c600ff0a7b82 */ /* 0x000ee20000000a00 */
[----:B------:R-:W-:Y:S01]  /*42f0*/  @!UP1 UIADD3 UR18, UPT, UPT, UR34, 0x80, URZ ;  /* 0x0000008022129890 */ /* 0x000fe2000fffe0ff */
[----:B------:R-:W-:Y:S01]  /*4300*/  @P3 SHF.R.U32.HI R28, RZ, 0x10, R25 ;  /* 0x00000010ff1c3819 */ /* 0x000fe20000011619 */
[----:B------:R-:W-:Y:S01]  /*4310*/  @!UP1 UIADD3 UR16, UPT, UPT, UR7, 0x8400, URZ ;  /* 0x0000840007109890 */ /* 0x000fe2000fffe0ff */
[----:B------:R-:W-:Y:S01]  /*4320*/  VIADD R30, R30, 0x1 ;  /* 0x000000011e1e7836 */ /* 0x000fe20000000000 */
[----:B------:R-:W-:Y:S03]  /*4330*/  VOTEU.ALL UP1, P4 ;  /* 0x0000000000ff7886 */ /* 0x000fe60002020000 */
[----:B------:R-:W5:Y:S01]  /*4340*/  @!P1 LDC R0, c[0x0][0xb20] ;  /* 0x0002c800ff009b82 */ /* 0x000f620000000800 */
[----:B------:R-:W-:Y:S01]  /*4350*/  UMOV UR19, UR35 ;  /* 0x0000002300137c82 */ /* 0x000fe20008000000 */
[----:B------:R-:W-:Y:S01]  /*4360*/  IMAD.U32 R21, RZ, RZ, UR8 ;  /* 0x00000008ff157e24 */ /* 0x000fe2000f8e00ff */
[----:B------:R-:W-:Y:S05]  /*4370*/  UMOV UR20, UR36 ;  /* 0x0000002400147c82 */ /* 0x000fea0008000000 */
[----:B-1----:R-:W1:Y:S01]  /*4380*/  @!P1 LDC R3, c[0x0][0xb0c] ;  /* 0x0002c300ff039b82 */ /* 0x002e620000000800 */
[----:B------:R-:W-:Y:S01]  /*4390*/  IMAD.U32 R20, RZ, RZ, UR9 ;  /* 0x00000009ff147e24 */ /* 0x000fe2000f8e00ff */
[----:B------:R-:W-:Y:S01]  /*43a0*/  UPRMT UR8, UR37, 0x654, UR17 ;  /* 0x0000065425087896 */ /* 0x000fe20008000011 */
[----:B------:R-:W-:Y:S03]  /*43b0*/  @!P4 R2UR UR15, R21 ;  /* 0x00000000150fc2ca */ /* 0x000fe600000e0000 */
[----:B------:R-:W-:Y:S01]  /*43c0*/  @!P4 R2UR UR14, R20 ;  /* 0x00000000140ec2ca */ /* 0x000fe200000e0000 */
[----:B------:R-:W-:Y:S11]  /*43d0*/  @!P4 IMAD.MOV.U32 R20, RZ, RZ, 0x4000 ;  /* 0x00004000ff14c424 */ /* 0x000ff600078e00ff */
[----:B------:R-:W-:Y:S01]  /*43e0*/  @!UPT UIADD3 URZ, UPT, UPT, URZ, URZ, URZ ;  /* 0x000000fffffff290 */ /* 0x000fe2000fffe0ff */
[----:B------:R1:W-:Y:S01]  /*43f0*/  @!UP1 UTMALDG.3D [UR16], [UR14], desc[UR10] ;  /* 0x00000a100e0095b4 */ /* 0x0003e20008011000 */
[----:B------:R1:W-:Y:S02]  /*4400*/  @!P4 SYNCS.ARRIVE.TRANS64.RED.A0TR RZ, [UR7+0x40], R20 ;  /* 0x00004014ffffc9a7 */ /* 0x0003e40008300407 */
[----:B-1----:R-:W-:Y:S01]  /*4410*/  @!P1 ISETP.NE.AND P2, PT, R3, 0x1, PT ;  /* 0x000000010300980c */ /* 0x002fe20003f45270 */
[C---:B--2---:R-:W-:Y:S01]  /*4420*/  @!P1 IMAD.HI.U32 R14, R13.reuse, R14, RZ ;  /* 0x0000000e0d0e9227 */ /* 0x044fe200078e00ff */
[----:B---3--:R-:W-:Y:S03]  /*4430*/  @!P1 ISETP.NE.AND P0, PT, R10, 0x1, PT ;  /* 0x000000010a00980c */ /* 0x008fe60003f05270 */
[C---:B------:R-:W-:Y:S01]  /*4440*/  @!P1 IMAD.HI.U32 R11, R8.reuse, R11, RZ ;  /* 0x0000000b080b9227 */ /* 0x040fe200078e00ff */
[----:B------:R-:W-:Y:S04]  /*4450*/  @!P1 SHF.R.U32.HI R14, RZ, R15, R14 ;  /* 0x0000000fff0e9219 */ /* 0x000fe8000001160e */
[----:B-----5:R-:W-:Y:S01]  /*4460*/  @!P1 SHF.R.U32.HI R9, RZ, R0, R11 ;  /* 0x00000000ff099219 */ /* 0x020fe2000001160b */
[----:B------:R-:W-:Y:S01]  /*4470*/  SYNCS.ARRIVE.TRANS64.RED.A1T0 RZ, [UR8], RZ ;  /* 0x000000ffffff79a7 */ /* 0x000fe20008100408 */
[----:B------:R-:W-:Y:S02]  /*4480*/  @!P1 SEL R14, R13, R14, !P2 ;  /* 0x0000000e0d0e9207 */ /* 0x000fe40005000000 */
[----:B------:R-:W-:Y:S01]  /*4490*/  @!P1 SEL R9, R8, R9, !P0 ;  /* 0x0000000908099207 */ /* 0x000fe20004000000 */
[----:B------:R-:W1:Y:S04]  /*44a0*/  SYNCS.PHASECHK.TRANS64.TRYWAIT P5, [UR7+0x68], R12 ;  /* 0x0000680cff0075a7 */ /* 0x000e6800080a1107 */
[----:B------:R-:W-:Y:S02]  /*44b0*/  @!P1 IMAD.IADD R0, R9, 0x1, -R14 ;  /* 0x0000000109009824 */ /* 0x000fe400078e0a0e */
[----:B------:R-:W-:Y:S02]  /*44c0*/  @!P1 IMAD.IADD R9, R14, 0x1, -R9 ;  /* 0x000000010e099824 */ /* 0x000fe400078e0a09 */
[----:B------:R-:W-:Y:S02]  /*44d0*/  @!P1 IMAD R13, R0, R3, R13 ;  /* 0x00000003000d9224 */ /* 0x000fe400078e020d */
[----:B------:R-:W-:Y:S01]  /*44e0*/  @!P1 IMAD R8, R9, R10, R8 ;  /* 0x0000000a09089224 */ /* 0x000fe200078e0208 */
[----:B-1----:R-:W-:Y:S06]  /*44f0*/  @!P5 BRA `(.L_x_74) ;  /* 0x0000006c0090d947 */ /* 0x002fec0003800000 */
.L_x_158:
[----:B-1----:R-:W-:Y:S01]  /*4500*/  @!P4 IADD3 R3, P0, PT, R32, 0x580, RZ ;  /* 0x000005802003c810 */ /* 0x002fe20007f1e0ff */
[----:B------:R-:W-:Y:S01]  /*4510*/  VOTEU.ALL UP1, P4 ;  /* 0x0000000000ff7886 */ /* 0x000fe20002020000 */
[----:B------:R-:W-:Y:S01]  /*4520*/  UMOV UR18, 0x0 ;  /* 0x0000000000127882 */ /* 0x000fe20000000000 */
[----:B------:R-:W-:Y:S01]  /*4530*/  UMOV UR19, 0x10000000 ;  /* 0x1000000000137882 */ /* 0x000fe20000000000 */
[----:B------:R-:W-:Y:S01]  /*4540*/  @!P4 R2UR UR9, R3 ;  /* 0x000000000309c2ca */ /* 0x000fe200000e0000 */
[----:B------:R-:W-:Y:S01]  /*4550*/  @!P4 IMAD.X R0, RZ, RZ, R33, P0 ;  /* 0x000000ffff00c224 */ /* 0x000fe200000e0621 */
[----:B------:R-:W-:Y:S01]  /*4560*/  @!UP1 UIADD3 UR10, UPT, UPT, UR34, 0xc0, URZ ;  /* 0x000000c0220a9890 */ /* 0x000fe2000fffe0ff */
[----:B------:R-:W-:Y:S01]  /*4570*/  ISETP.NE.AND P0, PT, R30, 0x2, PT ;  /* 0x000000021e00780c */ /* 0x000fe20003f05270 */
[----:B------:R-:W-:Y:S01]  /*4580*/  UMOV UR11, UR35 ;  /* 0x00000023000b7c82 */ /* 0x000fe20008000000 */
[----:B------:R-:W-:Y:S01]  /*4590*/  UMOV UR12, UR36 ;  /* 0x00000024000c7c82 */ /* 0x000fe20008000000 */
[----:B------:R-:W-:Y:S01]  /*45a0*/  @!P4 R2UR UR8, R0 ;  /* 0x000000000008c2ca */ /* 0x000fe200000e0000 */
[----:B------:R-:W-:Y:S01]  /*45b0*/  IMAD.IADD R20, R8, 0x1, R154 ;  /* 0x0000000108147824 */ /* 0x000fe200078e029a */
[----:B------:R-:W-:Y:S01]  /*45c0*/  @P3 R2UR UR36, R28 ;  /* 0x000000001c2432ca */ /* 0x000fe200000e0000 */
[----:B------:R-:W-:Y:S01]  /*45d0*/  IMAD.IADD R21, R13, 0x1, R156 ;  /* 0x000000010d157824 */ /* 0x000fe200078e029c */
[----:B------:R-:W-:Y:S02]  /*45e0*/  SEL R0, RZ, 0x1, P0 ;  /* 0x00000001ff007807 */ /* 0x000fe40000000000 */
[----:B------:R-:W-:Y:S01]  /*45f0*/  LOP3.LUT R31, R31, 0x1, RZ, 0x3c, !PT ;  /* 0x000000011f1f7812 */ /* 0x000fe200078e3cff */
[----:B------:R-:W-:Y:S01]  /*4600*/  IMAD.U32 R10, RZ, RZ, UR9 ;  /* 0x00000009ff0a7e24 */ /* 0x000fe2000f8e00ff */
[----:B------:R-:W-:Y:S01]  /*4610*/  @!UP1 UIADD3 UR9, UPT, UPT, UR7, 0x48, URZ ;  /* 0x0000004807099890 */ /* 0x000fe2000fffe0ff */
[----:B------:R-:W-:Y:S02]  /*4620*/  LOP3.LUT R29, R29, R0, RZ, 0x3c, !PT ;  /* 0x000000001d1d7212 */ /* 0x000fe400078e3cff */
[----:B------:R-:W-:Y:S02]  /*4630*/  SEL R30, R30, RZ, P0 ;  /* 0x000000ff1e1e7207 */ /* 0x000fe40000000000 */
[----:B------:R-:W-:Y:S01]  /*4640*/  IMAD.U32 R11, RZ, RZ, UR8 ;  /* 0x00000008ff0b7e24 */ /* 0x000fe2000f8e00ff */
[----:B------:R-:W-:Y:S01]  /*4650*/  @!P4 R2UR UR14, R10 ;  /* 0x000000000a0ec2ca */ /* 0x000fe200000e0000 */
[----:B------:R-:W-:Y:S01]  /*4660*/  @!UP1 UIADD3 UR8, UPT, UPT, UR7, 0xc400, URZ ;  /* 0x0000c40007089890 */ /* 0x000fe2000fffe0ff */
[----:B------:R-:W-:Y:S02]  /*4670*/  VOTEU.ALL UP1, P4 ;  /* 0x0000000000ff7886 */ /* 0x000fe40002020000 */
[----:B------:R-:W-:Y:S11]  /*4680*/  @!P4 R2UR UR15, R11 ;  /* 0x000000000b0fc2ca */ /* 0x000ff600000e0000 */
[----:B------:R-:W-:Y:S02]  /*4690*/  @!UPT UIADD3 URZ, UPT, UPT, URZ, URZ, URZ ;  /* 0x000000fffffff290 */ /* 0x000fe4000fffe0ff */
[----:B------:R2:W-:Y:S01]  /*46a0*/  @!UP1 UTMALDG.3D [UR8], [UR14], desc[UR18] ;  /* 0x000012080e0095b4 */ /* 0x0005e20008011000 */
[----:B------:R2:W-:Y:S01]  /*46b0*/  @!P4 SYNCS.ARRIVE.TRANS64.RED.A0TR RZ, [UR7+0x48], R23 ;  /* 0x00004817ffffc9a7 */ /* 0x0005e20008300407 */
[----:B------:R-:W-:Y:S01]  /*46c0*/  UPLOP3.LUT UP1, UPT, UPT, UPT, UPT, 0x80, 0x8 ;  /* 0x000000000008789c */ /* 0x000fe20003f2f070 */
[----:B------:R-:W-:Y:S01]  /*46d0*/  SYNCS.ARRIVE.TRANS64.RED.A1T0 RZ, [UR13], RZ ;  /* 0x000000ffffff79a7 */ /* 0x000fe2000810040d */
[----:B------:R-:W-:Y:S09]  /*46e0*/  @P3 BRA `(.L_x_75) ;  /* 0xfffffff000943947 */ /* 0x000ff2000383ffff */
[----:B------:R-:W-:-:S04]  /*46f0*/  SHF.L.U32 R3, R31, 0x1f, RZ ;  /* 0x0000001f1f037819 */ /* 0x000fc800000006ff */
[----:B------:R-:W1:Y:S02]  /*4700*/  SYNCS.PHASECHK.TRANS64.TRYWAIT P0, [UR7+0x50], R3 ;  /* 0x00005003ff0075a7 */ /* 0x000e640008001107 */
[----:B-1----:R-:W-:Y:S05]  /*4710*/  @!P0 BRA `(.L_x_76) ;  /* 0x0000006c00208947 */ /* 0x002fea0003800000 */
.L_x_160:
[----:B------:R-:W3:Y:S02]  /*4720*/  SYNCS.PHASECHK.TRANS64.TRYWAIT P0, [UR7+0x58], R3 ;  /* 0x00005803ff0075a7 */ /* 0x000ee40008001107 */
[----:B---3--:R-:W-:Y:S05]  /*4730*/  @!P0 BRA `(.L_x_77) ;  /* 0x0000006c00308947 */ /* 0x008fea0003800000 */
.L_x_162:
[----:B------:R-:W3:Y:S02]  /*4740*/  SYNCS.PHASECHK.TRANS64.TRYWAIT P0, [UR7+0x60], R3 ;  /* 0x00006003ff0075a7 */ /* 0x000ee40008001107 */
[----:B---3--:R-:W-:Y:S05]  /*4750*/  @!P0 BRA `(.L_x_78) ;  /* 0x0000006c00408947 */ /* 0x008fea0003800000 */
.L_x_164:
[----:B-1----:R-:W-:-:S07]  /*4760*/  MOV R0, UR7 ;  /* 0x0000000700007c02 */ /* 0x002fce0008000f00 */
.L_x_79:
[----:B-1----:R-:W-:-:S04]  /*4770*/  SHF.L.U32 R3, R31, 0x1f, RZ ;  /* 0x0000001f1f037819 */ /* 0x002fc800000006ff */
[----:B------:R1:W3:Y:S03]  /*4780*/  SYNCS.PHASECHK.TRANS64.TRYWAIT P0, [R0+URZ+0x68], R3 ;  /* 0x00006803000075a7 */ /* 0x0002e600080011ff */
[----:B---3--:R-:W-:Y:S05]  /*4790*/  @!P0 NANOSLEEP.SYNCS 0x989680 ;  /* 0x009896800000895d */ /* 0x008fea0003900000 */
[----:B------:R-:W3:Y:S02]  /*47a0*/  @!P0 SYNCS.PHASECHK.TRANS64 P0, [R0+URZ+0x68], R3 ;  /* 0x00006803000085a7 */ /* 0x000ee400080010ff */
[----:B--23--:R-:W-:Y:S05]  /*47b0*/  @P0 EXIT ;  /* 0x000000000000094d */ /* 0x00cfea0003800000 */
[----:B------:R-:W-:Y:S05]  /*47c0*/  BRA `(.L_x_79) ;  /* 0xfffffffc00e87947 */ /* 0x000fea000383ffff */
.L_x_64:
[----:B------:R-:W-:-:S06]  /*47d0*/  UISETP.GE.AND UP1, UPT, UR8, 0x4, UPT ;  /* 0x000000040800788c */ /* 0x000fcc000bf26270 */
[----:B------:R-:W-:-:S13]  /*47e0*/  PLOP3.LUT P0, PT, PT, PT, UP1, 0x80, 0x8 ;  /* 0x000000000008781c */ /* 0x000fda0003f0f018 */
[----:B------:R-:W-:Y:S05]  /*47f0*/  @!P0 EXIT ;  /* 0x000000000000894d */ /* 0x000fea0003800000 */
[----:B------:R-:W-:Y:S01]  /*4800*/  BAR.SYNC.DEFER_BLOCKING 0x6, 0xa0 ;  /* 0x0182800000007b1d */ /* 0x000fe20000010000 */
[C---:B------:R-:W-:Y:S01]  /*4810*/  IMAD.SHL.U32 R3, R170.reuse, 0x40, RZ ;  /* 0x00000040aa037824 */ /* 0x040fe200078e00ff */
[C---:B------:R-:W-:Y:S01]  /*4820*/  LOP3.LUT R161, R170.reuse, 0x1, RZ, 0xc0, !PT ;  /* 0x00000001aaa17812 */ /* 0x040fe200078ec0ff */
[C---:B------:R-:W-:Y:S02]  /*4830*/  IMAD.U32 R79, R170.reuse, 0x10000, RZ ;  /* 0x00010000aa4f7824 */ /* 0x040fe400078e00ff */
[----:B------:R-:W-:Y:S02]  /*4840*/  HFMA2 R167, -RZ, RZ, 0, 5.9604644775390625e-08 ;  /* 0x00000001ffa77431 */ /* 0x000fe400000001ff */
[C---:B------:R-:W-:Y:S01]  /*4850*/  IMAD.SHL.U32 R160, R170.reuse, 0x8, RZ ;  /* 0x00000008aaa07824 */ /* 0x040fe200078e00ff */
[----:B------:R-:W-:Y:S01]  /*4860*/  UMOV UR48, 0x400 ;  /* 0x0000040000307882 */ /* 0x000fe20000000000 */
[----:B------:R-:W1:Y:S01]  /*4870*/  LDC R159, c[0x0][0x370] ;  /* 0x0000dc00ff9f7b82 */ /* 0x000e620000000800 */
[----:B------:R-:W-:Y:S01]  /*4880*/  ULEA UR48, UR37, UR48, 0x18 ;  /* 0x0000003025307291 */ /* 0x000fe2000f8ec0ff */
[----:B------:R-:W-:Y:S01]  /*4890*/  ISETP.NE.U32.AND P0, PT, R161, 0x1, PT ;  /* 0x00000001a100780c */ /* 0x000fe20003f05070 */
[----:B------:R-:W-:Y:S01]  /*48a0*/  IMAD.MOV.U32 R169, RZ, RZ, 0x2 ;  /* 0x00000002ffa97424 */ /* 0x000fe200078e00ff */
[----:B------:R-:W-:Y:S01]  /*48b0*/  LOP3.LUT R5, R3, 0x1c0, RZ, 0xc0, !PT ;  /* 0x000001c003057812 */ /* 0x000fe200078ec0ff */
[----:B------:R-:W-:Y:S01]  /*48c0*/  UIADD3 UR4, UPT, UPT, UR48, 0x400, URZ ;  /* 0x0000040030047890 */ /* 0x000fe2000fffe0ff */
[----:B------:R-:W-:Y:S01]  /*48d0*/  LOP3.LUT R79, R79, 0x600000, RZ, 0xc0, !PT ;  /* 0x006000004f4f7812 */ /* 0x000fe200078ec0ff */
[----:B------:R-:W-:Y:S01]  /*48e0*/  IMAD.MOV.U32 R168, RZ, RZ, 0x4 ;  /* 0x00000004ffa87424 */ /* 0x000fe200078e00ff */
[----:B------:R-:W2:Y:S01]  /*48f0*/  LDC R74, c[0x0][0xb0c] ;  /* 0x0002c300ff4a7b82 */ /* 0x000ea20000000800 */
[----:B------:R-:W-:Y:S01]  /*4900*/  R2P PR, R170, 0x6 ;  /* 0x00000006aa007804 */ /* 0x000fe20000000000 */
[----:B------:R-:W-:Y:S01]  /*4910*/  IMAD.MOV.U32 R76, RZ, RZ, RZ ;  /* 0x000000ffff4c7224 */ /* 0x000fe200078e00ff */
[----:B------:R-:W-:Y:S01]  /*4920*/  LOP3.LUT R160, R5, 0x38, R160, 0xf8, !PT ;  /* 0x0000003805a07812 */ /* 0x000fe200078ef8a0 */
[----:B------:R-:W-:Y:S01]  /*4930*/  IMAD.MOV.U32 R166, RZ, RZ, RZ ;  /* 0x000000ffffa67224 */ /* 0x000fe200078e00ff */
[----:B------:R-:W-:Y:S01]  /*4940*/  P2R R2, PR, RZ, 0x1 ;  /* 0x00000001ff027803 */ /* 0x000fe20000000000 */
[----:B------:R-:W-:Y:S01]  /*4950*/  IMAD.MOV.U32 R173, RZ, RZ, RZ ;  /* 0x000000ffffad7224 */ /* 0x000fe200078e00ff */
[----:B------:R-:W-:Y:S01]  /*4960*/  LOP3.LUT R160, R160, 0x1e00, R3, 0xf8, !PT ;  /* 0x00001e00a0a07812 */ /* 0x000fe200078ef803 */
[----:B------:R-:W4:Y:S01]  /*4970*/  LDC R157, c[0x0][0xb20] ;  /* 0x0002c800ff9d7b82 */ /* 0x000f220000000800 */
[----:B------:R-:W3:Y:S01]  /*4980*/  LDS R0, [UR48+0x110] ;  /* 0x00011030ff007984 */ /* 0x000ee20008000800 */
[----:B------:R-:W-:Y:S01]  /*4990*/  LOP3.LUT R170, R170, 0x60, RZ, 0xc0, !PT ;  /* 0x00000060aaaa7812 */ /* 0x000fe200078ec0ff */
[----:B------:R-:W-:Y:S01]  /*49a0*/  IMAD.U32 R163, RZ, RZ, UR4 ;  /* 0x00000004ffa37e24 */ /* 0x000fe2000f8e00ff */
[----:B------:R-:W-:Y:S01]  /*49b0*/  MOV R165, RZ ;  /* 0x000000ff00a57202 */ /* 0x000fe20000000f00 */
[----:B------:R-:W1:Y:S01]  /*49c0*/  LDCU.64 UR52, c[0x0][0x348] ;  /* 0x00006900ff3477ac */ /* 0x000e620008000a00 */
[----:B------:R-:W-:-:S02]  /*49d0*/  SEL R169, R169, 0xfffffffe, !P1 ;  /* 0xfffffffea9a97807 */ /* 0x000fc40004800000 */
[----:B------:R-:W1:Y:S01]  /*49e0*/  LDC R73, c[0x0][0xb30] ;  /* 0x0002cc00ff497b82 */ /* 0x000e620000000800 */
[----:B------:R-:W-:Y:S01]  /*49f0*/  SEL R168, R168, 0xfffffffc, !P2 ;  /* 0xfffffffca8a87807 */ /* 0x000fe20005000000 */
[----:B------:R-:W1:Y:S01]  /*4a00*/  LDCU.64 UR38, c[0x0][0x888] ;  /* 0x00011100ff2677ac */ /* 0x000e620008000a00 */
[----:B------:R-:W1:Y:S05]  /*4a10*/  LDCU.64 UR44, c[0x0][0x890] ;  /* 0x00011200ff2c77ac */ /* 0x000e6a0008000a00 */
[----:B------:R-:W1:Y:S01]  /*4a20*/  LDC.64 R152, c[0x0][0xb10] ;  /* 0x0002c400ff987b82 */ /* 0x000e620000000a00 */
[----:B------:R-:W-:Y:S01]  /*4a30*/  UMOV UR49, URZ ;  /* 0x000000ff00317c82 */ /* 0x000fe20008000000 */
[----:B------:R-:W-:-:S06]  /*4a40*/  UMOV UR51, URZ ;  /* 0x000000ff00337c82 */ /* 0x000fcc0008000000 */
[----:B------:R-:W1:Y:S08]  /*4a50*/  LDC.64 R70, c[0x0][0xb18] ;  /* 0x0002c600ff467b82 */ /* 0x000e700000000a00 */
[----:B------:R-:W1:Y:S08]  /*4a60*/  LDC.64 R68, c[0x0][0xb28] ;  /* 0x0002ca00ff447b82 */ /* 0x000e700000000a00 */
[----:B------:R-:W1:Y:S01]  /*4a70*/  LDC.64 R150, c[0x0][0x8b0] ;  /* 0x00022c00ff967b82 */ /* 0x000e620000000a00 */
[----:B---3--:R-:W-:-:S07]  /*4a80*/  IMAD.IADD R79, R0, 0x1, R79 ;  /* 0x00000001004f7824 */ /* 0x008fce00078e024f */
[----:B------:R-:W3:Y:S08]  /*4a90*/  LDC.64 R148, c[0x0][0x8a8] ;  /* 0x00022a00ff947b82 */ /* 0x000ef00000000a00 */
[----:B--2-4-:R-:W1:Y:S02]  /*4aa0*/  LDC R158, c[0x0][0x374] ;  /* 0x0000dd00ff9e7b82 */ /* 0x014e640000000800 */
.L_x_123:
[----:B------:R-:W-:Y:S02]  /*4ab0*/  LEA R0, R173, UR48, 0x3 ;  /* 0x00000030ad007c11 */ /* 0x000fe4000f8e18ff */
[----:B------:R-:W-:Y:S02]  /*4ac0*/  SHF.L.U32 R3, R165, 0x1f, RZ ;  /* 0x0000001fa5037819 */ /* 0x000fe400000006ff */
[----:B-1----:R-:W-:Y:S02]  /*4ad0*/  LEA R16, R173, UR48, 0x4 ;  /* 0x00000030ad107c11 */ /* 0x002fe4000f8e20ff */
[----:B------:R-:W2:Y:S02]  /*4ae0*/  SYNCS.PHASECHK.TRANS64.TRYWAIT P0, [R0+URZ+0x80], R3 ;  /* 0x00008003000075a7 */ /* 0x000ea400080011ff */
[----:B--2---:R-:W-:Y:S05]  /*4af0*/  @!P0 BRA `(.L_x_80) ;  /* 0x0000006800708947 */ /* 0x004fea0003800000 */
.L_x_165:
[----:B------:R-:W4:Y:S01]  /*4b00*/  LDC.64 R12, c[0x0][0xb10] ;  /* 0x0002c400ff0c7b82 */ /* 0x000f220000000a00 */
[----:B------:R-:W3:Y:S01]  /*4b10*/  LDS.128 R16, [R16+0xf0] ;  /* 0x0000f00010107984 */ /* 0x000ee20000000c00 */
[----:B-1----:R-:W-:Y:S01]  /*4b20*/  ISETP.NE.AND P1, PT, R73, 0x1, PT ;  /* 0x000000014900780c */ /* 0x002fe20003f25270 */
[----:B--2---:R-:W-:Y:S01]  /*4b30*/  VIADD R0, R0, 0x90 ;  /* 0x0000009000007836 */ /* 0x004fe20000000000 */
[----:B------:R-:W-:Y:S04]  /*4b40*/  ISETP.GE.AND P0, PT, R72, 0x1, PT ;  /* 0x000000014800780c */ /* 0x000fe80003f06270 */
[----:B------:R-:W1:Y:S01]  /*4b50*/  LDC.64 R10, c[0x0][0xb18] ;  /* 0x0002c600ff0a7b82 */ /* 0x000e620000000a00 */
[----:B------:R-:W-:Y:S01]  /*4b60*/  PRMT R0, RZ, 0x654, R0 ;  /* 0x00000654ff007816 */ /* 0x000fe20000000000 */
[----:B------:R-:W-:Y:S01]  /*4b70*/  @!PT LDS RZ, [RZ] ;  /* 0x00000000fffff984 */ /* 0x000fe20000000800 */
[----:B------:R-:W-:Y:S01]  /*4b80*/  @!PT LDS RZ, [RZ] ;  /* 0x00000000fffff984 */ /* 0x000fe20000000800 */
[----:B------:R-:W-:Y:S01]  /*4b90*/  @!PT LDS RZ, [RZ] ;  /* 0x00000000fffff984 */ /* 0x000fe20000000800 */
[----:B------:R-:W-:Y:S01]  /*4ba0*/  @!PT LDS RZ, [RZ] ;  /* 0x00000000fffff984 */ /* 0x000fe20000000800 */
[----:B------:R2:W-:Y:S06]  /*4bb0*/  MEMBAR.ALL.CTA ;  /* 0x0000000000007992 */ /* 0x0005ec0000008000 */
[----:B--2---:R-:W2:Y:S01]  /*4bc0*/  FENCE.VIEW.ASYNC.S ;  /* 0x00000000000073c6 */ /* 0x004ea20000000000 */
[----:B------:R-:W1:Y:S08]  /*4bd0*/  @!P1 LDC R14, c[0x0][0xb20] ;  /* 0x0002c800ff0e9b82 */ /* 0x000e700000000800 */
[----:B------:R-:W1:Y:S01]  /*4be0*/  @!P1 LDC R9, c[0x0][0xb0c] ;  /* 0x0002c300ff099b82 */ /* 0x000e620000000800 */
[----:B--2---:R2:W-:Y:S01]  /*4bf0*/  SYNCS.ARRIVE.TRANS64.RED.A1T0 RZ, [R0+URZ], RZ ;  /* 0x000000ff00ff79a7 */ /* 0x0045e200081004ff */
[----:B---3--:R-:W-:Y:S04]  /*4c00*/  LOP3.LUT P4, RZ, R18, 0x1, RZ, 0xc0, !PT ;  /* 0x0000000112ff7812 */ /* 0x008fe8000788c0ff */
[----:B------:R-:W-:Y:S09]  /*4c10*/  P2R R171, PR, RZ, 0x10 ;  /* 0x00000010ffab7803 */ /* 0x000ff20000000000 */
[----:B------:R-:W-:Y:S02]  /*4c20*/  @P4 MOV R77, R16 ;  /* 0x00000010004d4202 */ /* 0x000fe40000000f00 */
[----:B------:R-:W-:Y:S01]  /*4c30*/  @P4 LOP3.LUT R75, R17, 0xffff, RZ, 0xc0, !PT ;  /* 0x0000ffff114b4812 */ /* 0x000fe200078ec0ff */
[----:B--2-4-:R-:W-:Y:S06]  /*4c40*/  @!P0 BRA `(.L_x_81) ;  /* 0x0000000000a48947 */ /* 0x014fec0003800000 */
[----:B------:R-:W-:Y:S01]  /*4c50*/  IMAD.HI.U32 R24, R158, R71, RZ ;  /* 0x000000479e187227 */ /* 0x000fe200078e00ff */
[----:B------:R-:W-:Y:S02]  /*4c60*/  ISETP.NE.AND P0, PT, R70, 0x1, PT ;  /* 0x000000014600780c */ /* 0x000fe40003f05270 */
[----:B------:R-:W-:Y:S01]  /*4c70*/  ISETP.NE.AND P2, PT, R72, 0x1, PT ;  /* 0x000000014800780c */ /* 0x000fe20003f45270 */
[-C--:B------:R-:W-:Y:S01]  /*4c80*/  IMAD.HI.U32 R22, R159, R152.reuse, RZ ;  /* 0x000000989f167227 */ /* 0x080fe200078e00ff */
[----:B------:R-:W-:Y:S02]  /*4c90*/  SHF.R.U32.HI R23, RZ, R157, R24 ;  /* 0x0000009dff177219 */ /* 0x000fe40000011618 */
[----:B------:R-:W-:Y:S01]  /*4ca0*/  ISETP.NE.AND P3, PT, R74, 0x1, PT ;  /* 0x000000014a00780c */ /* 0x000fe20003f65270 */
[----:B------:R-:W-:Y:S01]  /*4cb0*/  IMAD.HI.U32 R28, R75, R71, RZ ;  /* 0x000000474b1c7227 */ /* 0x000fe200078e00ff */
[----:B------:R-:W-:Y:S02]  /*4cc0*/  SHF.R.U32.HI R22, RZ, R153, R22 ;  /* 0x00000099ff167219 */ /* 0x000fe40000011616 */
[----:B------:R-:W-:Y:S01]  /*4cd0*/  SEL R3, R158, R23, !P0 ;  /* 0x000000179e037207 */ /* 0x000fe20004000000 */
[----:B------:R-:W-:Y:S01]  /*4ce0*/  IMAD.HI.U32 R26, R77, R152, RZ ;  /* 0x000000984d1a7227 */ /* 0x000fe200078e00ff */
[----:B------:R-:W-:Y:S03]  /*4cf0*/  SEL R7, R159, R22, !P3 ;  /* 0x000000169f077207 */ /* 0x000fe60005800000 */
[-C--:B------:R-:W-:Y:S01]  /*4d00*/  IMAD.HI.U32 R22, R3, R68.reuse, RZ ;  /* 0x0000004403167227 */ /* 0x080fe200078e00ff */
[----:B------:R-:W-:Y:S03]  /*4d10*/  SHF.R.U32.HI R26, RZ, R153, R26 ;  /* 0x00000099ff1a7219 */ /* 0x000fe6000001161a */
[----:B------:R-:W-:Y:S01]  /*4d20*/  IMAD.HI.U32 R24, R7, R68, RZ ;  /* 0x0000004407187227 */ /* 0x000fe200078e00ff */
[----:B------:R-:W-:Y:S02]  /*4d30*/  @P2 SHF.R.U32.HI R3, RZ, R69, R22 ;  /* 0x00000045ff032219 */ /* 0x000fe40000011616 */
[----:B------:R-:W-:Y:S02]  /*4d40*/  SHF.R.U32.HI R22, RZ, R157, R28 ;  /* 0x0000009dff167219 */ /* 0x000fe4000001161c */
[----:B------:R-:W-:Y:S01]  /*4d50*/  @P2 SHF.R.U32.HI R7, RZ, R69, R24 ;  /* 0x00000045ff072219 */ /* 0x000fe20000011618 */
[C---:B------:R-:W-:Y:S01]  /*4d60*/  IMAD R2, R72.reuse, R3, RZ ;  /* 0x0000000348027224 */ /* 0x040fe200078e02ff */
[----:B------:R-:W-:Y:S02]  /*4d70*/  SEL R5, R75, R22, !P0 ;  /* 0x000000164b057207 */ /* 0x000fe40004000000 */
[----:B------:R-:W-:Y:S01]  /*4d80*/  SEL R3, R77, R26, !P3 ;  /* 0x0000001a4d037207 */ /* 0x000fe20005800000 */
[----:B------:R-:W-:Y:S01]  /*4d90*/  IMAD R4, R72, R7, RZ ;  /* 0x0000000748047224 */ /* 0x000fe200078e02ff */
[C---:B------:R-:W-:Y:S01]  /*4da0*/  ISETP.GE.AND P0, PT, R5.reuse, R2, PT ;  /* 0x000000020500720c */ /* 0x040fe20003f06270 */
[----:B------:R-:W-:Y:S03]  /*4db0*/  IMAD.HI.U32 R6, R5, R68, RZ ;  /* 0x0000004405067227 */ /* 0x000fe600078e00ff */
[----:B------:R-:W-:Y:S01]  /*4dc0*/  ISETP.GE.OR P0, PT, R3, R4, P0 ;  /* 0x000000040300720c */ /* 0x000fe20000706670 */
[----:B------:R-:W-:Y:S01]  /*4dd0*/  IMAD.MOV R4, RZ, RZ, -R3 ;  /* 0x000000ffff047224 */ /* 0x000fe200078e0a03 */
[-C--:B------:R-:W-:Y:S03]  /*4de0*/  SHF.R.U32.HI R6, RZ, R69.reuse, R6 ;  /* 0x00000045ff067219 */ /* 0x080fe60000011606 */
[----:B------:R-:W-:Y:S01]  /*4df0*/  IMAD R77, R74, R4, R77 ;  /* 0x000000044a4d7224 */ /* 0x000fe200078e024d */
[----:B------:R-:W-:Y:S05]  /*4e00*/  SEL R15, R5, R6, !P2 ;  /* 0x00000006050f7207 */ /* 0x000fea0005000000 */
[----:B------:R-:W-:Y:S02]  /*4e10*/  IMAD.MOV R6, RZ, RZ, -R15 ;  /* 0x000000ffff067224 */ /* 0x000fe400078e0a0f */
[C---:B------:R-:W-:Y:S04]  /*4e20*/  @!P0 IMAD.HI.U32 R2, R3.reuse, R68, RZ ;  /* 0x0000004403028227 */ /* 0x040fe800078e00ff */
[----:B------:R-:W-:Y:S01]  /*4e30*/  IMAD R6, R72, R6, R5 ;  /* 0x0000000648067224 */ /* 0x000fe200078e0205 */
[----:B------:R-:W-:Y:S04]  /*4e40*/  @!P0 SHF.R.U32.HI R2, RZ, R69, R2 ;  /* 0x00000045ff028219 */ /* 0x000fe80000011602 */
[----:B------:R-:W-:Y:S02]  /*4e50*/  @!P0 SEL R0, R3, R2, !P2 ;  /* 0x0000000203008207 */ /* 0x000fe40005000000 */
[----:B------:R-:W-:Y:S02]  /*4e60*/  IADD3 R2, PT, PT, -R5, RZ, RZ ;  /* 0x000000ff05027210 */ /* 0x000fe40007ffe1ff */
[----:B------:R-:W-:Y:S01]  /*4e70*/  @!P0 IADD3 R8, PT, PT, R15, -R0, RZ ;  /* 0x800000000f088210 */ /* 0x000fe20007ffe0ff */
[----:B------:R-:W-:Y:S02]  /*4e80*/  @!P0 IMAD R0, R7, R6, R0 ;  /* 0x0000000607008224 */ /* 0x000fe400078e0200 */
[----:B------:R-:W-:Y:S02]  /*4e90*/  IMAD R75, R70, R2, R75 ;  /* 0x00000002464b7224 */ /* 0x000fe400078e024b */
[----:B------:R-:W-:Y:S02]  /*4ea0*/  @!P0 IMAD R5, R8, R72, R3 ;  /* 0x0000004808058224 */ /* 0x000fe400078e0203 */
[----:B------:R-:W-:Y:S04]  /*4eb0*/  @!P0 IMAD.MOV.U32 R3, RZ, RZ, R0 ;  /* 0x000000ffff038224 */ /* 0x000fe800078e0000 */
[----:B------:R-:W-:Y:S02]  /*4ec0*/  IMAD R77, R3, R74, R77 ;  /* 0x0000004a034d7224 */ /* 0x000fe400078e024d */
[----:B------:R-:W-:Y:S07]  /*4ed0*/  IMAD R75, R5, R70, R75 ;  /* 0x00000046054b7224 */ /* 0x000fee00078e024b */
.L_x_81:
[----:B-1----:R-:W-:Y:S01]  /*4ee0*/  @!P1 ISETP.NE.AND P0, PT, R10, 0x1, PT ;  /* 0x000000010a00980c */ /* 0x002fe20003f05270 */
[----:B------:R-:W-:Y:S01]  /*4ef0*/  @!P1 IMAD.HI.U32 R3, R75, R11, RZ ;  /* 0x0000000b4b039227 */ /* 0x000fe200078e00ff */
[----:B------:R-:W-:Y:S01]  /*4f00*/  R2UR UR42, R21 ;  /* 0x00000000152a72ca */ /* 0x000fe200000e0000 */
[----:B------:R-:W-:Y:S01]  /*4f10*/  BSSY.RECONVERGENT B6, `(.L_x_82) ;  /* 0x0000031000067945 */ /* 0x000fe20003800200 */
[----:B------:R-:W-:Y:S01]  /*4f20*/  R2UR UR41, R20 ;  /* 0x00000000142972ca */ /* 0x000fe200000e0000 */
[----:B------:R-:W-:Y:S01]  /*4f30*/  @!P1 IMAD.HI.U32 R0, R77, R12, RZ ;  /* 0x0000000c4d009227 */ /* 0x000fe200078e00ff */
[----:B------:R-:W-:Y:S02]  /*4f40*/  @!P1 SHF.R.U32.HI R2, RZ, R14, R3 ;  /* 0x0000000eff029219 */ /* 0x000fe40000011603 */
[----:B------:R-:W-:Y:S01]  /*4f50*/  @!P1 ISETP.NE.AND P2, PT, R9, 0x1, PT ;  /* 0x000000010900980c */ /* 0x000fe20003f45270 */
[----:B------:R-:W-:Y:S01]  /*4f60*/  VIADD R173, R173, 0x1 ;  /* 0x00000001adad7836 */ /* 0x000fe20000000000 */
[----:B------:R-:W-:Y:S02]  /*4f70*/  @!P1 SEL R2, R75, R2, !P0 ;  /* 0x000000024b029207 */ /* 0x000fe40004000000 */
[----:B------:R-:W-:Y:S02]  /*4f80*/  @!P1 SHF.R.U32.HI R0, RZ, R13, R0 ;  /* 0x0000000dff009219 */ /* 0x000fe40000011600 */
[----:B------:R-:W-:Y:S01]  /*4f90*/  LOP3.LUT P0, RZ, R163, 0x3f0, RZ, 0xc0, !PT ;  /* 0x000003f0a3ff7812 */ /* 0x000fe2000780c0ff */
[----:B------:R-:W-:Y:S01]  /*4fa0*/  USHF.L.U32 UR42, UR42, 0x7, URZ ;  /* 0x000000072a2a7899 */ /* 0x000fe200080006ff */
[----:B------:R-:W-:Y:S01]  /*4fb0*/  @!P1 SEL R3, R77, R0, !P2 ;  /* 0x000000004d039207 */ /* 0x000fe20005000000 */
[----:B------:R-:W-:Y:S01]  /*4fc0*/  USHF.L.U32 UR41, UR41, 0x8, URZ ;  /* 0x0000000829297899 */ /* 0x000fe200080006ff */
[----:B------:R-:W-:Y:S03]  /*4fd0*/  @P4 SHF.R.U32.HI R164, RZ, 0x10, R17 ;  /* 0x00000010ffa44819 */ /* 0x000fe60000011611 */
[----:B------:R-:W-:Y:S02]  /*4fe0*/  @!P1 IMAD.IADD R0, R2, 0x1, -R3 ;  /* 0x0000000102009824 */ /* 0x000fe400078e0a03 */
[----:B------:R-:W-:Y:S02]  /*4ff0*/  @!P1 IMAD.IADD R2, R3, 0x1, -R2 ;  /* 0x0000000103029824 */ /* 0x000fe400078e0a02 */
[----:B------:R-:W-:Y:S02]  /*5000*/  @!P1 IMAD R77, R0, R9, R77 ;  /* 0x00000009004d9224 */ /* 0x000fe400078e024d */
[----:B------:R-:W-:Y:S01]  /*5010*/  @!P1 IMAD R75, R2, R10, R75 ;  /* 0x0000000a024b9224 */ /* 0x000fe200078e024b */
[----:B------:R-:W-:Y:S06]  /*5020*/  @!P0 BRA `(.L_x_83) ;  /* 0x00000000007c8947 */ /* 0x000fec0003800000 */
[----:B------:R-:W1:Y:S01]  /*5030*/  LDCU.64 UR8, c[0x4][0x80] ;  /* 0x01001000ff0877ac */ /* 0x000e620008000a00 */
[----:B------:R-:W-:Y:S01]  /*5040*/  MOV R2, 0x0 ;  /* 0x0000000000027802 */ /* 0x000fe20000000f00 */
[----:B------:R-:W-:Y:S02]  /*5050*/  HFMA2 R12, -RZ, RZ, 0, 5.9604644775390625e-08 ;  /* 0x00000001ff0c7431 */ /* 0x000fe400000001ff */
[----:B------:R-:W-:Y:S01]  /*5060*/  IMAD.MOV.U32 R8, RZ, RZ, 0x70 ;  /* 0x00000070ff087424 */ /* 0x000fe200078e00ff */
[----:B------:R2:W3:Y:S01]  /*5070*/  LDC.64 R14, c[0x4][R2] ;  /* 0x01000000020e7b82 */ /* 0x0004e20000000a00 */
[----:B------:R-:W4:Y:S01]  /*5080*/  LDCU.64 UR6, c[0x4][0x88] ;  /* 0x01001100ff0677ac */ /* 0x000f220008000a00 */
[----:B------:R-:W-:Y:S01]  /*5090*/  IMAD.MOV.U32 R13, RZ, RZ, RZ ;  /* 0x000000ffff0d7224 */ /* 0x000fe200078e00ff */
[----:B------:R-:W2:Y:S01]  /*50a0*/  LDCU.64 UR4, c[0x4][0x8] ;  /* 0x01000100ff0477ac */ /* 0x000ea20008000a00 */
[----:B-1----:R-:W-:Y:S01]  /*50b0*/  MOV R5, UR9 ;  /* 0x0000000900057c02 */ /* 0x002fe20008000f00 */
[----:B------:R-:W-:Y:S01]  /*50c0*/  IMAD.U32 R4, RZ, RZ, UR8 ;  /* 0x00000008ff047e24 */ /* 0x000fe2000f8e00ff */
[----:B----4-:R-:W-:Y:S01]  /*50d0*/  MOV R7, UR7 ;  /* 0x0000000700077c02 */ /* 0x010fe20008000f00 */
[----:B------:R-:W-:Y:S01]  /*50e0*/  IMAD.U32 R6, RZ, RZ, UR6 ;  /* 0x00000006ff067e24 */ /* 0x000fe2000f8e00ff */
[----:B--2---:R-:W-:Y:S01]  /*50f0*/  MOV R11, UR5 ;  /* 0x00000005000b7c02 */ /* 0x004fe20008000f00 */
[----:B------:R-:W-:Y:S02]  /*5100*/  IMAD.U32 R10, RZ, RZ, UR4 ;  /* 0x00000004ff0a7e24 */ /* 0x000fe4000f8e00ff */
[----:B------:R-:W-:Y:S07]  /*5110*/  LEPC R20, `(.L_x_84) ;  /* 0x000000001014794e */ /* 0x000fee0000000000 */
[----:B---3-5:R-:W-:Y:S05]  /*5120*/  CALL.ABS.NOINC R14 ;  /* 0x000000000e007343 */ /* 0x028fea0003c00000 */
.L_x_84:
[----:B------:R-:W1:Y:S01]  /*5130*/  LDCU.64 UR8, c[0x4][0x80] ;  /* 0x01001000ff0877ac */ /* 0x000e620008000a00 */
[----:B------:R-:W2:Y:S01]  /*5140*/  LDC.64 R2, c[0x4][R2] ;  /* 0x0100000002027b82 */ /* 0x000ea20000000a00 */
[----:B------:R-:W-:Y:S02]  /*5150*/  HFMA2 R12, -RZ, RZ, 0, 5.9604644775390625e-08 ;  /* 0x00000001ff0c7431 */ /* 0x000fe400000001ff */
[----:B------:R-:W-:Y:S02]  /*5160*/  IMAD.MOV.U32 R8, RZ, RZ, 0x70 ;  /* 0x00000070ff087424 */ /* 0x000fe400078e00ff */
[----:B------:R-:W-:Y:S01]  /*5170*/  IMAD.MOV.U32 R13, RZ, RZ, RZ ;  /* 0x000000ffff0d7224 */ /* 0x000fe200078e00ff */
[----:B------:R-:W3:Y:S01]  /*5180*/  LDCU.64 UR6, c[0x4][0x88] ;  /* 0x01001100ff0677ac */ /* 0x000ee20008000a00 */
[----:B------:R-:W4:Y:S01]  /*5190*/  LDCU.64 UR4, c[0x4][0x8] ;  /* 0x01000100ff0477ac */ /* 0x000f220008000a00 */
[----:B-1----:R-:W-:Y:S02]  /*51a0*/  MOV R4, UR8 ;  /* 0x0000000800047c02 */ /* 0x002fe40008000f00 */
[----:B------:R-:W-:Y:S02]  /*51b0*/  MOV R5, UR9 ;  /* 0x0000000900057c02 */ /* 0x000fe40008000f00 */
[----:B---3--:R-:W-:Y:S01]  /*51c0*/  MOV R7, UR7 ;  /* 0x0000000700077c02 */ /* 0x008fe20008000f00 */
[----:B------:R-:W-:Y:S01]  /*51d0*/  IMAD.U32 R6, RZ, RZ, UR6 ;  /* 0x00000006ff067e24 */ /* 0x000fe2000f8e00ff */
[----:B----4-:R-:W-:Y:S01]  /*51e0*/  MOV R11, UR5 ;  /* 0x00000005000b7c02 */ /* 0x010fe20008000f00 */
[----:B------:R-:W-:Y:S02]  /*51f0*/  IMAD.U32 R10, RZ, RZ, UR4 ;  /* 0x00000004ff0a7e24 */ /* 0x000fe4000f8e00ff */
[----:B------:R-:W-:Y:S07]  /*5200*/  LEPC R20, `(.L_x_83) ;  /* 0x000000001014794e */ /* 0x000fee0000000000 */
[----:B--2---:R-:W-:Y:S05]  /*5210*/  CALL.ABS.NOINC R2 ;  /* 0x0000000002007343 */ /* 0x004fea0003c00000 */
.L_x_83:
[----:B------:R-:W-:Y:S05]  /*5220*/  BSYNC.RECONVERGENT B6 ;  /* 0x0000000000067941 */ /* 0x000fea0003800200 */
.L_x_82:
[----:B------:R-:W-:Y:S01]  /*5230*/  ISETP.NE.U32.AND P4, PT, R150, RZ, PT ;  /* 0x000000ff9600720c */ /* 0x000fe20003f85070 */
[----:B------:R-:W-:Y:S01]  /*5240*/  UISETP.NE.AND UP2, UPT, UR50, URZ, UPT ;  /* 0x000000ff3200728c */ /* 0x000fe2000bf45270 */
[----:B------:R-:W-:Y:S01]  /*5250*/  ISETP.NE.U32.AND P2, PT, RZ, UR38, PT ;  /* 0x00000026ff007c0c */ /* 0x000fe2000bf45070 */
[----:B------:R-:W-:Y:S01]  /*5260*/  UISETP.NE.U32.AND UP1, UPT, UR44, URZ, UPT ;  /* 0x000000ff2c00728c */ /* 0x000fe2000bf25070 */
[----:B------:R-:W-:Y:S01]  /*5270*/  ISETP.NE.AND.EX P4, PT, R151, RZ, PT, P4 ;  /* 0x000000ff9700720c */ /* 0x000fe20003f85340 */
[----:B------:R-:W-:Y:S01]  /*5280*/  UPLOP3.LUT UP0, UPT, UPT, UPT, UPT, 0x40, 0x4 ;  /* 0x000000000004789c */ /* 0x000fe20003f0e870 */
[----:B------:R-:W-:Y:S01]  /*5290*/  ISETP.NE.AND.EX P2, PT, RZ, UR39, PT, P2 ;  /* 0x00000027ff007c0c */ /* 0x000fe2000bf45320 */
[----:B------:R-:W-:Y:S01]  /*52a0*/  UISETP.NE.AND.EX UP1, UPT, UR45, URZ, UPT, UP1 ;  /* 0x000000ff2d00728c */ /* 0x000fe2000bf25310 */
[----:B------:R-:W-:Y:S04]  /*52b0*/  PLOP3.LUT P1, PT, PT, PT, UP2, 0x80, 0x8 ;  /* 0x000000000008781c */ /* 0x000fe80003f2f028 */
[----:B------:R-:W-:Y:S06]  /*52c0*/  @UP2 UPLOP3.LUT UP0, UPT, UPT, UPT, UP1, 0x80, 0x8 ;  /* 0x000000000008289c */ /* 0x000fec0003f0f010 */
[----:B------:R-:W-:Y:S01]  /*52d0*/  PLOP3.LUT P0, PT, PT, PT, UP0, 0x80, 0x8 ;  /* 0x000000000008781c */ /* 0x000fe20003f0f008 */
[----:B------:R-:W-:Y:S01]  /*52e0*/  @!UPT UIADD3 URZ, UPT, UPT, URZ, URZ, URZ ;  /* 0x000000fffffff290 */ /* 0x000fe2000fffe0ff */
[----:B------:R-:W-:Y:S11]  /*52f0*/  BRA.U !UP1, `(.L_x_85) ;  /* 0x0000000109387547 */ /* 0x000ff6000b800000 */
[----:B------:R-:W-:Y:S01]  /*5300*/  UISETP.NE.U32.AND UP0, UPT, UR38, URZ, UPT ;  /* 0x000000ff2600728c */ /* 0x000fe2000bf05070 */
[----:B------:R-:W-:Y:S02]  /*5310*/  HFMA2 R0, -RZ, RZ, 0, 5.9604644775390625e-08 ;  /* 0x00000001ff007431 */ /* 0x000fe400000001ff */
[----:B------:R-:W-:Y:S01]  /*5320*/  IMAD.MOV.U32 R155, RZ, RZ, 0x1 ;  /* 0x00000001ff9b7424 */ /* 0x000fe200078e00ff */
[----:B------:R-:W-:Y:S06]  /*5330*/  UISETP.NE.AND.EX UP0, UPT, UR39, URZ, UPT, UP0 ;  /* 0x000000ff2700728c */ /* 0x000fec000bf05300 */
[----:B------:R-:W-:Y:S05]  /*5340*/  PLOP3.LUT P3, PT, PT, PT, UP0, 0x80, 0x8 ;  /* 0x000000000008781c */ /* 0x000fea0003f6f008 */
[----:B------:R-:W1:Y:S01]  /*5350*/  @UP0 LDCU.64 UR6, c[0x0][0x888] ;  /* 0x00011100ff0607ac */ /* 0x000e620008000a00 */
[----:B------:R-:W-:Y:S07]  /*5360*/  @UP0 UIMAD UR4, UR36, UR44, URZ ;  /* 0x0000002c240402a4 */ /* 0x000fee000f8e02ff */
[----:B------:R-:W-:Y:S01]  /*5370*/  @!P3 PRMT R155, R0, 0x7610, R155 ;  /* 0x00007610009bb816 */ /* 0x000fe2000000009b */
[----:B-1----:R-:W-:Y:S03]  /*5380*/  @UP0 UIMAD.WIDE UR6, UR4, 0x4, UR6 ;  /* 0x00000004040608a5 */ /* 0x002fe6000f8e0206 */
[----:B------:R-:W1:Y:S03]  /*5390*/  @!UP0 LDCU UR4, c[0x0][0x880] ;  /* 0x00011000ff0487ac */ /* 0x000e660008000800 */
[----:B------:R-:W-:Y:S01]  /*53a0*/  IMAD.U32 R2, RZ, RZ, UR6 ;  /* 0x00000006ff027e24 */ /* 0x000fe2000f8e00ff */
[----:B------:R-:W-:Y:S05]  /*53b0*/  MOV R3, UR7 ;  /* 0x0000000700037c02 */ /* 0x000fea0008000f00 */
[----:B-----5:R2:W5:Y:S02]  /*53c0*/  @P3 LDG.E R81, desc[UR46][R2.64] ;  /* 0x0000002e02513981 */ /* 0x020564000c1e1900 */
[----:B-12---:R-:W-:Y:S02]  /*53d0*/  @!P3 IMAD.U32 R81, RZ, RZ, UR4 ;  /* 0x00000004ff51be24 */ /* 0x006fe4000f8e00ff */
.L_x_85:
[----:B------:R-:W-:Y:S05]  /*53e0*/  @!P4 BRA `(.L_x_86) ;  /* 0x000000000020c947 */ /* 0x000fea0003800000 */
[----:B------:R-:W-:Y:S04]  /*53f0*/  ISETP.NE.U32.AND P3, PT, R148, RZ, PT ;  /* 0x000000ff9400720c */ /* 0x000fe80003f65070 */
[----:B------:R-:W-:Y:S11]  /*5400*/  ISETP.NE.AND.EX P3, PT, R149, RZ, PT, P3 ;  /* 0x000000ff9500720c */ /* 0x000ff60003f65330 */
[----:B------:R-:W-:Y:S02]  /*5410*/  @!UPT UIADD3 URZ, UPT, UPT, URZ, URZ, URZ ;  /* 0x000000fffffff290 */ /* 0x000fe4000fffe0ff */
[----:B------:R-:W1:Y:S01]  /*5420*/  @P3 LDC.64 R2, c[0x0][0x8a8] ;  /* 0x00022a00ff023b82 */ /* 0x000e620000000a00 */
[----:B------:R-:W-:Y:S04]  /*5430*/  @P3 IMAD R0, R150, UR36, RZ ;  /* 0x0000002496003c24 */ /* 0x000fe8000f8e02ff */
[----:B-1----:R-:W-:Y:S05]  /*5440*/  @P3 IMAD.WIDE R2, R0, 0x4, R2 ;  /* 0x0000000400023825 */ /* 0x002fea00078e0202 */
[----:B-----5:R1:W5:Y:S02]  /*5450*/  @P3 LDG.E R78, desc[UR46][R2.64] ;  /* 0x0000002e024e3981 */ /* 0x020364000c1e1900 */
[----:B-1----:R-:W2:Y:S02]  /*5460*/  @!P3 LDC R78, c[0x0][0x8a0] ;  /* 0x00022800ff4ebb82 */ /* 0x002ea40000000800 */
.L_x_86:
[----:B-----5:R-:W-:Y:S01]  /*5470*/  FSETP.NEU.AND P3, PT, R81, RZ, PT ;  /* 0x000000ff5100720b */ /* 0x020fe20003f6d000 */
[----:B------:R-:W-:Y:S01]  /*5480*/  IMAD.SHL.U32 R178, R160, 0x2, RZ ;  /* 0x00000002a0b27824 */ /* 0x000fe200078e00ff */
[----:B------:R-:W-:Y:S01]  /*5490*/  SEL R3, RZ, 0xffffffff, P2 ;  /* 0xffffffffff037807 */ /* 0x000fe20001000000 */
[----:B------:R-:W-:Y:S01]  /*54a0*/  IMAD.SHL.U32 R100, R168, 0x10, RZ ;  /* 0x00000010a8647824 */ /* 0x000fe200078e00ff */
[----:B------:R-:W-:Y:S01]  /*54b0*/  @P1 LOP3.LUT P2, RZ, R155, 0xff, RZ, 0xc0, !PT ;  /* 0x000000ff9bff1812 */ /* 0x000fe2000784c0ff */
[----:B------:R-:W-:Y:S01]  /*54c0*/  VIADD R179, R178, UR48 ;  /* 0x00000030b2b37c36 */ /* 0x000fe20008000000 */
[----:B------:R-:W-:Y:S01]  /*54d0*/  @P1 SEL R2, RZ, 0xffffffff, P3 ;  /* 0xffffffffff021807 */ /* 0x000fe20001800000 */
[----:B------:R-:W-:Y:S01]  /*54e0*/  IMAD.SHL.U32 R102, R169, 0x10, RZ ;  /* 0x00000010a9667824 */ /* 0x000fe200078e00ff */
[----:B------:R-:W-:Y:S01]  /*54f0*/  LOP3.LUT R167, R167, 0x1, RZ, 0x3c, !PT ;  /* 0x00000001a7a77812 */ /* 0x000fe200078e3cff */
[----:B------:R-:W-:Y:S01]  /*5500*/  IMAD.IADD R175, R179, 0x1, R100 ;  /* 0x00000001b3af7824 */ /* 0x000fe200078e0264 */
[----:B------:R-:W-:Y:S01]  /*5510*/  @P0 SEL R2, R3, R2, !P2 ;  /* 0x0000000203020207 */ /* 0x000fe20005000000 */
[----:B------:R-:W-:Y:S01]  /*5520*/  BSSY B1, `(.L_x_87) ;  /* 0x000004f000017945 */ /* 0x000fe20003800000 */
[----:B------:R-:W-:Y:S01]  /*5530*/  LEA R87, R76, UR48, 0x3 ;  /* 0x000000304c577c11 */ /* 0x000fe2000f8e18ff */
[----:B------:R-:W-:Y:S01]  /*5540*/  IMAD.MOV.U32 R103, RZ, RZ, 0x1 ;  /* 0x00000001ff677424 */ /* 0x000fe200078e00ff */
[----:B------:R-:W-:Y:S01]  /*5550*/  @P1 LOP3.LUT R2, R2, 0x1, RZ, 0xc0, !PT ;  /* 0x0000000102021812 */ /* 0x000fe200078ec0ff */
[----:B------:R-:W-:Y:S01]  /*5560*/  IMAD R80, R76, 0x100, R79 ;  /* 0x000001004c507824 */ /* 0x000fe200078e024f */
[----:B------:R-:W-:Y:S01]  /*5570*/  SHF.L.U32 R0, R166, 0x1f, RZ ;  /* 0x0000001fa6007819 */ /* 0x000fe200000006ff */
[----:B------:R-:W-:Y:S01]  /*5580*/  IMAD.MOV.U32 R101, RZ, RZ, RZ ;  /* 0x000000ffff657224 */ /* 0x000fe200078e00ff */
[----:B------:R-:W-:Y:S02]  /*5590*/  ISETP.NE.U32.OR P5, PT, R2, 0x1, !P1 ;  /* 0x000000010200780c */ /* 0x000fe40004fa5470 */
[----:B------:R-:W-:Y:S02]  /*55a0*/  CS2R R146, SRZ ;  /* 0x0000000000927805 */ /* 0x000fe4000001ff00 */
[----:B------:R-:W-:Y:S02]  /*55b0*/  PLOP3.LUT P2, PT, PT, PT, UP1, 0x80, 0x8 ;  /* 0x000000000008781c */ /* 0x000fe40003f4f018 */
[----:B------:R-:W-:Y:S02]  /*55c0*/  CS2R R144, SRZ ;  /* 0x0000000000907805 */ /* 0x000fe4000001ff00 */
[----:B------:R-:W-:Y:S02]  /*55d0*/  SEL R2, RZ, 0xffffffff, P3 ;  /* 0xffffffffff027807 */ /* 0x000fe40001800000 */
[----:B------:R-:W-:Y:S02]  /*55e0*/  CS2R R138, SRZ ;  /* 0x00000000008a7805 */ /* 0x000fe4000001ff00 */
[----:B------:R-:W-:Y:S02]  /*55f0*/  LOP3.LUT P3, R172, R155, 0xff, RZ, 0xc0, !PT ;  /* 0x000000ff9bac7812 */ /* 0x000fe4000786c0ff */
[----:B------:R-:W-:Y:S02]  /*5600*/  CS2R R136, SRZ ;  /* 0x0000000000887805 */ /* 0x000fe4000001ff00 */
[----:B------:R-:W-:Y:S02]  /*5610*/  P2R R176, PR, RZ, 0x20 ;  /* 0x00000020ffb07803 */ /* 0x000fe40000000000 */
[----:B------:R-:W-:Y:S02]  /*5620*/  CS2R R130, SRZ ;  /* 0x0000000000827805 */ /* 0x000fe4000001ff00 */
[----:B------:R-:W-:Y:S02]  /*5630*/  CS2R R128, SRZ ;  /* 0x0000000000807805 */ /* 0x000fe4000001ff00 */
[----:B------:R-:W-:Y:S02]  /*5640*/  CS2R R122, SRZ ;  /* 0x00000000007a7805 */ /* 0x000fe4000001ff00 */
[----:B------:R-:W-:Y:S02]  /*5650*/  CS2R R120, SRZ ;  /* 0x0000000000787805 */ /* 0x000fe4000001ff00 */
[----:B------:R-:W-:Y:S02]  /*5660*/  @P5 SHF.L.U32 R4, R167, 0x1f, RZ ;  /* 0x0000001fa7045819 */ /* 0x000fe400000006ff */
[----:B------:R-:W-:Y:S02]  /*5670*/  CS2R R114, SRZ ;  /* 0x0000000000727805 */ /* 0x000fe4000001ff00 */
[----:B------:R-:W-:Y:S02]  /*5680*/  @P2 SEL R2, R3, R2, !P3 ;  /* 0x0000000203022207 */ /* 0x000fe40005800000 */
[----:B------:R-:W-:Y:S01]  /*5690*/  CS2R R112, SRZ ;  /* 0x0000000000707805 */ /* 0x000fe2000001ff00 */
[----:B------:R-:W1:Y:S01]  /*56a0*/  @P5 SYNCS.PHASECHK.TRANS64.TRYWAIT P1, [UR48+0x30], R4 ;  /* 0x00003004ff0055a7 */ /* 0x000e620008021130 */
[----:B------:R-:W-:Y:S02]  /*56b0*/  CS2R R106, SRZ ;  /* 0x00000000006a7805 */ /* 0x000fe4000001ff00 */
[----:B------:R-:W-:Y:S02]  /*56c0*/  LOP3.LUT R2, R2, 0x1, RZ, 0xc0, !PT ;  /* 0x0000000102027812 */ /* 0x000fe400078ec0ff */
[----:B------:R-:W-:Y:S02]  /*56d0*/  CS2R R104, SRZ ;  /* 0x0000000000687805 */ /* 0x000fe4000001ff00 */
[----:B------:R-:W-:Y:S02]  /*56e0*/  CS2R R98, SRZ ;  /* 0x0000000000627805 */ /* 0x000fe4000001ff00 */
[----:B------:R-:W-:Y:S02]  /*56f0*/  CS2R R96, SRZ ;  /* 0x0000000000607805 */ /* 0x000fe4000001ff00 */
[----:B------:R-:W-:Y:S02]  /*5700*/  ISETP.NE.U32.AND P4, PT, R2, 0x1, PT ;  /* 0x000000010200780c */ /* 0x000fe40003f85070 */
[----:B------:R-:W-:Y:S02]  /*5710*/  CS2R R90, SRZ ;  /* 0x00000000005a7805 */ /* 0x000fe4000001ff00 */
[----:B------:R-:W-:Y:S01]  /*5720*/  CS2R R88, SRZ ;  /* 0x0000000000587805 */ /* 0x000fe2000001ff00 */
[----:B------:R-:W-:Y:S01]  /*5730*/  IMAD.IADD R177, R179, 0x1, R102 ;  /* 0x00000001b3b17824 */ /* 0x000fe200078e0266 */
[----:B------:R-:W-:Y:S01]  /*5740*/  P2R R108, PR, RZ, 0x10 ;  /* 0x00000010ff6c7803 */ /* 0x000fe20000000000 */
[----:B------:R-:W-:Y:S01]  /*5750*/  IMAD.IADD R174, R102, 0x1, R175 ;  /* 0x0000000166ae7824 */ /* 0x000fe200078e02af */
[----:B------:R3:W4:Y:S01]  /*5760*/  SYNCS.PHASECHK.TRANS64.TRYWAIT P0, [R87+URZ+0xa0], R0 ;  /* 0x0000a000570075a7 */ /* 0x00072200080011ff */
[----:B-1----:R-:W-:Y:S01]  /*5770*/  @P5 SEL R103, RZ, 0x1, !P1 ;  /* 0x00000001ff675807 */ /* 0x002fe20004800000 */
[----:B---3--:R-:W-:Y:S06]  /*5780*/  @!P5 BRA `(.L_x_88) ;  /* 0x0000000000a0d947 */ /* 0x008fec0003800000 */
[----:B------:R-:W-:Y:S01]  /*5790*/  @P4 IMAD.MOV.U32 R2, RZ, RZ, -0x10 ;  /* 0xfffffff0ff024424 */ /* 0x000fe200078e00ff */
[----:B------:R-:W-:Y:S01]  /*57a0*/  ISETP.NE.AND P1, PT, R103, RZ, PT ;  /* 0x000000ff6700720c */ /* 0x000fe20003f25270 */
[----:B------:R-:W-:Y:S01]  /*57b0*/  BSSY B0, `(.L_x_89) ;  /* 0x0000010000007945 */ /* 0x000fe20003800000 */
[----:B------:R-:W-:Y:S02]  /*57c0*/  ISETP.NE.U32.AND P5, PT, R161, 0x1, PT ;  /* 0x00000001a100780c */ /* 0x000fe40003fa5070 */
[----:B------:R-:W-:Y:S02]  /*57d0*/  CS2R R98, SRZ ;  /* 0x0000000000627805 */ /* 0x000fe4000001ff00 */
[----:B------:R-:W-:Y:S02]  /*57e0*/  CS2R R96, SRZ ;  /* 0x0000000000607805 */ /* 0x000fe4000001ff00 */
[----:B------:R-:W-:Y:S02]  /*57f0*/  CS2R R114, SRZ ;  /* 0x0000000000727805 */ /* 0x000fe4000001ff00 */
[----:B------:R-:W-:Y:S02]  /*5800*/  @P4 SEL R2, R2, 0x10, !P5 ;  /* 0x0000001002024807 */ /* 0x000fe40006800000 */
[----:B------:R-:W-:Y:S02]  /*5810*/  CS2R R112, SRZ ;  /* 0x0000000000707805 */ /* 0x000fe4000001ff00 */
[----:B------:R-:W-:Y:S02]  /*5820*/  CS2R R130, SRZ ;  /* 0x0000000000827805 */ /* 0x000fe4000001ff00 */
[----:B------:R-:W-:Y:S01]  /*5830*/  CS2R R128, SRZ ;  /* 0x0000000000807805 */ /* 0x000fe2000001ff00 */
[----:B------:R-:W-:Y:S02]  /*5840*/  @P4 IMAD.IADD R7, R179, 0x1, R2 ;  /* 0x00000001b3074824 */ /* 0x000fe400078e0202 */
[C---:B------:R-:W-:Y:S02]  /*5850*/  @P4 IMAD.IADD R6, R2.reuse, 0x1, R177 ;  /* 0x0000000102064824 */ /* 0x040fe400078e02b1 */
[----:B------:R-:W-:Y:S01]  /*5860*/  @P4 IMAD.IADD R5, R2, 0x1, R175 ;  /* 0x0000000102054824 */ /* 0x000fe200078e02af */
[----:B------:R-:W-:Y:S06]  /*5870*/  @P1 BRA `(.L_x_90) ;  /* 0x00000000000c1947 */ /* 0x000fec0003800000 */
[----:B------:R-:W-:Y:S04]  /*5880*/  SHF.L.U32 R4, R167, 0x1f, RZ ;  /* 0x0000001fa7047819 */ /* 0x000fe800000006ff */
[----:B------:R-:W1:Y:S02]  /*5890*/  SYNCS.PHASECHK.TRANS64.TRYWAIT P1, [UR48+0x30], R4 ;  /* 0x00003004ff0075a7 */ /* 0x000e640008021130 */
[----:B-1----:R-:W-:Y:S05]  /*58a0*/  @!P1 BRA `(.L_x_91) ;  /* 0x0000005c00189947 */ /* 0x002fea0003800000 */
.L_x_90:
[----:B------:R-:W-:Y:S05]  /*58b0*/  BSYNC B0 ;  /* 0x0000000000007941 */ /* 0x000fea0003800000 */
.L_x_89:
[----:B------:R-:W-:Y:S01]  /*58c0*/  ISETP.NE.AND P1, PT, R108, RZ, PT ;  /* 0x000000ff6c00720c */ /* 0x000fe20003f25270 */
[----:B------:R-:W-:Y:S01]  /*58d0*/  IMAD.MOV.U32 R147, RZ, RZ, RZ ;  /* 0x000000ffff937224 */ /* 0x000fe200078e00ff */
[----:B------:R-:W-:Y:S02]  /*58e0*/  CS2R R144, SRZ ;  /* 0x0000000000907805 */ /* 0x000fe4000001ff00 */
[----:B------:R-:W-:Y:S02]  /*58f0*/  CS2R R90, SRZ ;  /* 0x00000000005a7805 */ /* 0x000fe4000001ff00 */
[----:B------:R-:W-:Y:S02]  /*5900*/  CS2R R88, SRZ ;  /* 0x0000000000587805 */ /* 0x000fe4000001ff00 */
[----:B------:R-:W-:Y:S02]  /*5910*/  CS2R R106, SRZ ;  /* 0x00000000006a7805 */ /* 0x000fe4000001ff00 */
[----:B------:R-:W-:Y:S02]  /*5920*/  CS2R R104, SRZ ;  /* 0x0000000000687805 */ /* 0x000fe4000001ff00 */
[----:B------:R-:W-:Y:S02]  /*5930*/  CS2R R122, SRZ ;  /* 0x00000000007a7805 */ /* 0x000fe4000001ff00 */
[----:B------:R-:W-:Y:S02]  /*5940*/  CS2R R120, SRZ ;  /* 0x0000000000787805 */ /* 0x000fe4000001ff00 */
[----:B------:R-:W-:Y:S02]  /*5950*/  CS2R R138, SRZ ;  /* 0x00000000008a7805 */ /* 0x000fe4000001ff00 */
[----:B------:R-:W-:Y:S01]  /*5960*/  CS2R R136, SRZ ;  /* 0x0000000000887805 */ /* 0x000fe2000001ff00 */
[----:B------:R-:W-:Y:S01]  /*5970*/  IMAD.MOV.U32 R101, RZ, RZ, 0x1 ;  /* 0x00000001ff657424 */ /* 0x000fe200078e00ff */
[----:B------:R3:W1:Y:S01]  /*5980*/  @P1 LDS.128 R96, [R7+0x400] ;  /* 0x0004000007601984 */ /* 0x0006620000000c00 */
[----:B------:R-:W-:Y:S03]  /*5990*/  @P1 IMAD.IADD R2, R2, 0x1, R174 ;  /* 0x0000000102021824 */ /* 0x000fe600078e02ae */
[----:B------:R3:W1:Y:S04]  /*59a0*/  @P1 LDS.128 R112, [R6+0x400] ;  /* 0x0004000006701984 */ /* 0x0006680000000c00 */
[----:B------:R3:W1:Y:S04]  /*59b0*/  @P1 LDS.128 R128, [R5+0x400] ;  /* 0x0004000005801984 */ /* 0x0006680000000c00 */
[----:B------:R3:W1:Y:S04]  /*59c0*/  @P1 LDS.128 R144, [R2+0x400] ;  /* 0x0004000002901984 */ /* 0x0006680000000c00 */
[----:B------:R3:W1:Y:S04]  /*59d0*/  @P1 LDS.128 R88, [R178+UR48+0x400] ;  /* 0x00040030b2581984 */ /* 0x0006680008000c00 */
[----:B------:R3:W1:Y:S04]  /*59e0*/  @P1 LDS.128 R104, [R177+0x400] ;  /* 0x00040000b1681984 */ /* 0x0006680000000c00 */
[----:B------:R3:W1:Y:S04]  /*59f0*/  @P1 LDS.128 R120, [R175+0x400] ;  /* 0x00040000af781984 */ /* 0x0006680000000c00 */
[----:B------:R3:W1:Y:S02]  /*5a00*/  @P1 LDS.128 R136, [R174+0x400] ;  /* 0x00040000ae881984 */ /* 0x0006640000000c00 */
.L_x_88:
[----:B------:R-:W-:Y:S05]  /*5a10*/  BSYNC B1 ;  /* 0x0000000000017941 */ /* 0x000fea0003800000 */
.L_x_87:
[----:B-1----:R-:W-:Y:S04]  /*5a20*/  SHF.R.U32.HI R3, RZ, 0x15, R80 ;  /* 0x00000015ff037819 */ /* 0x002fe80000011650 */
[----:B------:R-:W-:Y:S01]  /*5a30*/  LOP3.LUT P1, RZ, R3, 0x3, R162, 0x48, !PT ;  /* 0x0000000303ff7812 */ /* 0x000fe200078248a2 */
[----:B------:R-:W-:Y:S01]  /*5a40*/  @!UPT UIADD3 URZ, UPT, UPT, URZ, URZ, URZ ;  /* 0x000000fffffff290 */ /* 0x000fe2000fffe0ff */
[----:B----4-:R-:W-:Y:S11]  /*5a50*/  @P0 BRA `(.L_x_92) ;  /* 0x0000000000080947 */ /* 0x010ff60003800000 */
[----:B------:R-:W1:Y:S02]  /*5a60*/  SYNCS.PHASECHK.TRANS64.TRYWAIT P0, [R87+URZ+0xa0], R0 ;  /* 0x0000a000570075a7 */ /* 0x000e6400080011ff */
[----:B-1----:R-:W-:Y:S05]  /*5a70*/  @!P0 BRA `(.L_x_93) ;  /* 0x0000005800bc8947 */ /* 0x002fea0003800000 */
.L_x_92:
[----:B------:R-:W-:Y:S05]  /*5a80*/  @!P1 BRA `(.L_x_94) ;  /* 0x0000000000409947 */ /* 0x000fea0003800000 */
[----:B------:R-:W4:Y:S01]  /*5a90*/  LDCU.64 UR8, c[0x4][0x70] ;  /* 0x01000e00ff0877ac */ /* 0x000f220008000a00 */
[----:B------:R-:W-:Y:S01]  /*5aa0*/  MOV R3, 0x0 ;  /* 0x0000000000037802 */ /* 0x000fe20000000f00 */
[----:B------:R-:W-:Y:S02]  /*5ab0*/  HFMA2 R12, -RZ, RZ, 0, 5.9604644775390625e-08 ;  /* 0x00000001ff0c7431 */ /* 0x000fe400000001ff */
[----:B------:R-:W-:Y:S02]  /*5ac0*/  IMAD.MOV.U32 R8, RZ, RZ, 0x192 ;  /* 0x00000192ff087424 */ /* 0x000fe400078e00ff */
[----:B------:R-:W-:Y:S01]  /*5ad0*/  IMAD.MOV.U32 R13, RZ, RZ, RZ ;  /* 0x000000ffff0d7224 */ /* 0x000fe200078e00ff */
[----:B------:R-:W5:Y:S01]  /*5ae0*/  LDCU.64 UR6, c[0x4][0x78] ;  /* 0x01000f00ff0677ac */ /* 0x000f620008000a00 */
[----:B---3--:R-:W3:Y:S01]  /*5af0*/  LDC.64 R2, c[0x4][R3] ;  /* 0x0100000003027b82 */ /* 0x008ee20000000a00 */
[----:B------:R-:W1:Y:S01]  /*5b00*/  LDCU.64 UR4, c[0x4][0x10] ;  /* 0x01000200ff0477ac */ /* 0x000e620008000a00 */
[----:B----4-:R-:W-:Y:S01]  /*5b10*/  MOV R5, UR9 ;  /* 0x0000000900057c02 */ /* 0x010fe20008000f00 */
[----:B------:R-:W-:Y:S01]  /*5b20*/  IMAD.U32 R4, RZ, RZ, UR8 ;  /* 0x00000008ff047e24 */ /* 0x000fe2000f8e00ff */
[----:B-----5:R-:W-:Y:S01]  /*5b30*/  MOV R7, UR7 ;  /* 0x0000000700077c02 */ /* 0x020fe20008000f00 */
[----:B------:R-:W-:Y:S01]  /*5b40*/  IMAD.U32 R6, RZ, RZ, UR6 ;  /* 0x00000006ff067e24 */ /* 0x000fe2000f8e00ff */
[----:B-1----:R-:W-:Y:S01]  /*5b50*/  MOV R11, UR5 ;  /* 0x00000005000b7c02 */ /* 0x002fe20008000f00 */
[----:B------:R-:W-:Y:S02]  /*5b60*/  IMAD.U32 R10, RZ, RZ, UR4 ;  /* 0x00000004ff0a7e24 */ /* 0x000fe4000f8e00ff */
[----:B------:R-:W-:Y:S07]  /*5b70*/  LEPC R20, `(.L_x_94) ;  /* 0x000000001014794e */ /* 0x000fee0000000000 */
[----:B--23--:R-:W-:Y:S05]  /*5b80*/  CALL.ABS.NOINC R2 ;  /* 0x0000000002007343 */ /* 0x00cfea0003c00000 */
.L_x_94:
[----:B------:R-:W-:Y:S05]  /*5b90*/  WARPSYNC.ALL ;  /* 0x0000000000007948 */ /* 0x000fea0003800000 */
[----:B------:R-:W-:Y:S01]  /*5ba0*/  R2UR UR4, R80 ;  /* 0x00000000500472ca */ /* 0x000fe200000e0000 */
[--C-:B------:R-:W-:Y:S01]  /*5bb0*/  HADD2.F32 R82, -RZ, R88.reuse.H0_H0 ;  /* 0x20000058ff527230 */ /* 0x100fe20000004100 */
[----:B------:R-:W-:Y:S01]  /*5bc0*/  MOV R110, 0xfffffff0 ;  /* 0xfffffff0006e7802 */ /* 0x000fe20000000f00 */
[----:B------:R-:W-:Y:S01]  /*5bd0*/  HADD2.F32 R83, -RZ, R88.H1_H1 ;  /* 0x30000058ff537230 */ /* 0x000fe20000004100 */
[----:B------:R-:W-:Y:S01]  /*5be0*/  ISETP.NE.U32.AND P6, PT, R161, 0x1, PT ;  /* 0x00000001a100780c */ /* 0x000fe20003fc5070 */
[----:B------:R-:W-:Y:S01]  /*5bf0*/  HADD2.F32 R84, -RZ, R89.H1_H1 ;  /* 0x30000059ff547230 */ /* 0x000fe20000004100 */
[----:B------:R-:W-:Y:S01]  /*5c00*/  ISETP.NE.AND P0, PT, R170, RZ, PT ;  /* 0x000000ffaa00720c */ /* 0x000fe20003f05270 */
[--C-:B------:R-:W-:Y:S01]  /*5c10*/  HADD2.F32 R85, -RZ, R107.reuse.H0_H0 ;  /* 0x2000006bff557230 */ /* 0x100fe20000004100 */
[----:B------:R-:W-:Y:S01]  /*5c20*/  SEL R110, R110, 0x10, !P6 ;  /* 0x000000106e6e7807 */ /* 0x000fe20007000000 */
[----:B------:R-:W-:Y:S01]  /*5c30*/  HADD2.F32 R86, -RZ, R107.H1_H1 ;  /* 0x3000006bff567230 */ /* 0x000fe20000004100 */
[----:B------:R-:W-:Y:S02]  /*5c40*/  BSSY.RECONVERGENT B0, `(.L_x_95) ;  /* 0x00000fb000007945 */ /* 0x000fe40003800200 */
[----:B------:R-:W-:Y:S01]  /*5c50*/  IADD3 R179, PT, PT, R179, R110, RZ ;  /* 0x0000006eb3b37210 */ /* 0x000fe20007ffe0ff */
[----:B---3--:R-:W1:Y:S01]  /*5c60*/  LDTM.x64 R4, tmem[UR4] ;  /* 0x00000004000479ee */ /* 0x008e620008340000 */
[C---:B------:R-:W-:Y:S02]  /*5c70*/  IADD3 R180, PT, PT, R110.reuse, R177, RZ ;  /* 0x000000b16eb47210 */ /* 0x040fe40007ffe0ff */
[C---:B------:R-:W-:Y:S02]  /*5c80*/  IADD3 R182, PT, PT, R110.reuse, R175, RZ ;  /* 0x000000af6eb67210 */ /* 0x040fe40007ffe0ff */
[----:B------:R-:W-:Y:S01]  /*5c90*/  IADD3 R181, PT, PT, R110, R174, RZ ;  /* 0x000000ae6eb57210 */ /* 0x000fe20007ffe0ff */
[C---:B-12---:R-:W-:Y:S01]  /*5ca0*/  FMUL R0, R78.reuse, R4 ;  /* 0x000000044e007220 */ /* 0x046fe20000400000 */
[C---:B------:R-:W-:Y:S01]  /*5cb0*/  FMUL R2, R78.reuse, R5 ;  /* 0x000000054e027220 */ /* 0x040fe20000400000 */
[C---:B------:R-:W-:Y:S01]  /*5cc0*/  FMUL R3, R78.reuse, R6 ;  /* 0x000000064e037220 */ /* 0x040fe20000400000 */
[C---:B------:R-:W-:Y:S01]  /*5cd0*/  FMUL R7, R78.reuse, R7 ;  /* 0x000000074e077220 */ /* 0x040fe20000400000 */
[C---:B------:R-:W-:Y:S01]  /*5ce0*/  FFMA R0, R81.reuse, R82, R0 ;  /* 0x0000005251007223 */ /* 0x040fe20000000000 */
[----:B------:R-:W-:Y:S02]  /*5cf0*/  HADD2.F32 R82, -RZ, R89.H0_H0 ;  /* 0x20000059ff527230 */ /* 0x000fe40000004100 */
[C---:B------:R-:W-:Y:S01]  /*5d00*/  FFMA R2, R81.reuse, R83, R2 ;  /* 0x0000005351027223 */ /* 0x040fe20000000002 */
[--C-:B------:R-:W-:Y:S02]  /*5d10*/  HADD2.F32 R83, -RZ, R90.reuse.H0_H0 ;  /* 0x2000005aff537230 */ /* 0x100fe40000004100 */
[C---:B------:R-:W-:Y:S01]  /*5d20*/  FMUL R4, R78.reuse, R8 ;  /* 0x000000084e047220 */ /* 0x040fe20000400000 */
[----:B------:R-:W-:Y:S01]  /*5d30*/  FMUL R5, R78, R9 ;  /* 0x000000094e057220 */ /* 0x000fe20000400000 */
[C---:B------:R-:W-:Y:S01]  /*5d40*/  FFMA R3, R81.reuse, R82, R3 ;  /* 0x0000005251037223 */ /* 0x040fe20000000003 */
[----:B------:R-:W-:Y:S01]  /*5d50*/  HADD2.F32 R82, -RZ, R90.H1_H1 ;  /* 0x3000005aff527230 */ /* 0x000fe20000004100 */
[----:B------:R-:W-:Y:S01]  /*5d60*/  F2FP.F16.F32.PACK_AB R92, R2, R0 ;  /* 0x00000000025c723e */ /* 0x000fe200000000ff */
[C---:B------:R-:W-:Y:S01]  /*5d70*/  FFMA R7, R81.reuse, R84, R7 ;  /* 0x0000005451077223 */ /* 0x040fe20000000007 */
[C---:B------:R-:W-:Y:S01]  /*5d80*/  FFMA R4, R81.reuse, R83, R4 ;  /* 0x0000005351047223 */ /* 0x040fe20000000004 */
[--C-:B------:R-:W-:Y:S02]  /*5d90*/  HADD2.F32 R83, -RZ, R91.reuse.H0_H0 ;  /* 0x2000005bff537230 */ /* 0x100fe40000004100 */
[----:B------:R-:W-:Y:S01]  /*5da0*/  FFMA R5, R81, R82, R5 ;  /* 0x0000005251057223 */ /* 0x000fe20000000005 */
[C---:B------:R-:W-:Y:S01]  /*5db0*/  FMUL R6, R78.reuse, R10 ;  /* 0x0000000a4e067220 */ /* 0x040fe20000400000 */
[----:B------:R-:W-:Y:S01]  /*5dc0*/  HADD2.F32 R82, -RZ, R91.H1_H1 ;  /* 0x3000005bff527230 */ /* 0x000fe20000004100 */
[----:B------:R-:W-:Y:S01]  /*5dd0*/  F2FP.F16.F32.PACK_AB R93, R7, R3 ;  /* 0x00000003075d723e */ /* 0x000fe200000000ff */
[C---:B------:R-:W-:Y:S01]  /*5de0*/  FMUL R11, R78.reuse, R11 ;  /* 0x0000000b4e0b7220 */ /* 0x040fe20000400000 */
[----:B------:R-:W-:Y:S01]  /*5df0*/  F2FP.F16.F32.PACK_AB R94, R5, R4 ;  /* 0x00000004055e723e */ /* 0x000fe200000000ff */
[C---:B------:R-:W-:Y:S01]  /*5e00*/  FFMA R6, R81.reuse, R83, R6 ;  /* 0x0000005351067223 */ /* 0x040fe20000000006 */
[C---:B------:R-:W-:Y:S01]  /*5e10*/  FMUL R8, R78.reuse, R12 ;  /* 0x0000000c4e087220 */ /* 0x040fe20000400000 */
[----:B------:R-:W-:Y:S01]  /*5e20*/  FFMA R11, R81, R82, R11 ;  /* 0x00000052510b7223 */ /* 0x000fe2000000000b */
[--C-:B------:R-:W-:Y:S02]  /*5e30*/  HADD2.F32 R82, -RZ, R96.reuse.H0_H0 ;  /* 0x20000060ff527230 */ /* 0x100fe40000004100 */
[C---:B------:R-:W-:Y:S01]  /*5e40*/  FMUL R9, R78.reuse, R13 ;  /* 0x0000000d4e097220 */ /* 0x040fe20000400000 */
[----:B------:R-:W-:Y:S02]  /*5e50*/  HADD2.F32 R84, -RZ, R96.H1_H1 ;  /* 0x30000060ff547230 */ /* 0x000fe40000004100 */
[C---:B------:R-:W-:Y:S01]  /*5e60*/  FMUL R10, R78.reuse, R14 ;  /* 0x0000000e4e0a7220 */ /* 0x040fe20000400000 */
[--C-:B------:R-:W-:Y:S01]  /*5e70*/  HADD2.F32 R83, -RZ, R97.reuse.H0_H0 ;  /* 0x20000061ff537230 */ /* 0x100fe20000004100 */
[----:B------:R-:W-:Y:S01]  /*5e80*/  F2FP.F16.F32.PACK_AB R95, R11, R6 ;  /* 0x000000060b5f723e */ /* 0x000fe200000000ff */
[C---:B------:R-:W-:Y:S01]  /*5e90*/  FFMA R8, R81.reuse, R82, R8 ;  /* 0x0000005251087223 */ /* 0x040fe20000000008 */
[----:B------:R-:W-:Y:S02]  /*5ea0*/  HADD2.F32 R82, -RZ, R97.H1_H1 ;  /* 0x30000061ff527230 */ /* 0x000fe40000004100 */
[C---:B------:R-:W-:Y:S01]  /*5eb0*/  FFMA R9, R81.reuse, R84, R9 ;  /* 0x0000005451097223 */ /* 0x040fe20000000009 */
[----:B------:R-:W-:Y:S01]  /*5ec0*/  FFMA R10, R81, R83, R10 ;  /* 0x00000053510a7223 */ /* 0x000fe2000000000a */
[----:B------:R1:W-:Y:S01]  /*5ed0*/  STS.128 [R178+UR48+0x400], R92 ;  /* 0x0004005cb2007988 */ /* 0x0003e20008000c30 */
[C---:B------:R-:W-:Y:S01]  /*5ee0*/  FMUL R15, R78.reuse, R15 ;  /* 0x0000000f4e0f7220 */ /* 0x040fe20000400000 */
[--C-:B------:R-:W-:Y:S01]  /*5ef0*/  HADD2.F32 R83, -RZ, R98.reuse.H0_H0 ;  /* 0x20000062ff537230 */ /* 0x100fe20000004100 */
[----:B------:R-:W-:Y:S01]  /*5f00*/  F2FP.F16.F32.PACK_AB R116, R9, R8 ;  /* 0x000000080974723e */ /* 0x000fe200000000ff */
[----:B------:R-:W-:Y:S02]  /*5f10*/  HADD2.F32 R84, -RZ, R98.H1_H1 ;  /* 0x30000062ff547230 */ /* 0x000fe40000004100 */
[----:B------:R-:W-:Y:S01]  /*5f20*/  FFMA R15, R81, R82, R15 ;  /* 0x00000052510f7223 */ /* 0x000fe2000000000f */
[C---:B------:R-:W-:Y:S01]  /*5f30*/  FMUL R12, R78.reuse, R16 ;  /* 0x000000104e0c7220 */ /* 0x040fe20000400000 */
[C---:B------:R-:W-:Y:S01]  /*5f40*/  FMUL R13, R78.reuse, R17 ;  /* 0x000000114e0d7220 */ /* 0x040fe20000400000 */
[--C-:B------:R-:W-:Y:S02]  /*5f50*/  HADD2.F32 R82, -RZ, R99.reuse.H0_H0 ;  /* 0x20000063ff527230 */ /* 0x100fe40000004100 */
[C---:B------:R-:W-:Y:S01]  /*5f60*/  FMUL R14, R78.reuse, R18 ;  /* 0x000000124e0e7220 */ /* 0x040fe20000400000 */
[----:B------:R-:W-:Y:S01]  /*5f70*/  F2FP.F16.F32.PACK_AB R117, R15, R10 ;  /* 0x0000000a0f75723e */ /* 0x000fe200000000ff */
[C---:B------:R-:W-:Y:S01]  /*5f80*/  FFMA R12, R81.reuse, R83, R12 ;  /* 0x00000053510c7223 */ /* 0x040fe2000000000c */
[C---:B------:R-:W-:Y:S01]  /*5f90*/  FFMA R13, R81.reuse, R84, R13 ;  /* 0x00000054510d7223 */ /* 0x040fe2000000000d */
[----:B------:R-:W-:Y:S01]  /*5fa0*/  FFMA R14, R81, R82, R14 ;  /* 0x00000052510e7223 */ /* 0x000fe2000000000e */
[----:B------:R-:W-:Y:S02]  /*5fb0*/  HADD2.F32 R84, -RZ, R99.H1_H1 ;  /* 0x30000063ff547230 */ /* 0x000fe40000004100 */
[C---:B------:R-:W-:Y:S01]  /*5fc0*/  FMUL R19, R78.reuse, R19 ;  /* 0x000000134e137220 */ /* 0x040fe20000400000 */
[--C-:B------:R-:W-:Y:S01]  /*5fd0*/  HADD2.F32 R82, -RZ, R104.reuse.H0_H0 ;  /* 0x20000068ff527230 */ /* 0x100fe20000004100 */
[----:B------:R-:W-:Y:S01]  /*5fe0*/  F2FP.F16.F32.PACK_AB R118, R13, R12 ;  /* 0x0000000c0d76723e */ /* 0x000fe200000000ff */
[C---:B------:R-:W-:Y:S01]  /*5ff0*/  FMUL R16, R78.reuse, R20 ;  /* 0x000000144e107220 */ /* 0x040fe20000400000 */
[C---:B------:R-:W-:Y:S01]  /*6000*/  FFMA R19, R81.reuse, R84, R19 ;  /* 0x0000005451137223 */ /* 0x040fe20000000013 */
[----:B------:R-:W-:Y:S02]  /*6010*/  HADD2.F32 R84, -RZ, R104.H1_H1 ;  /* 0x30000068ff547230 */ /* 0x000fe40000004100 */
[C---:B------:R-:W-:Y:S01]  /*6020*/  FMUL R17, R78.reuse, R21 ;  /* 0x000000154e117220 */ /* 0x040fe20000400000 */
[----:B------:R-:W-:Y:S01]  /*6030*/  FFMA R16, R81, R82, R16 ;  /* 0x0000005251107223 */ /* 0x000fe20000000010 */
[--C-:B------:R-:W-:Y:S01]  /*6040*/  HADD2.F32 R82, -RZ, R105.reuse.H0_H0 ;  /* 0x20000069ff527230 */ /* 0x100fe20000004100 */
[----:B------:R-:W-:Y:S01]  /*6050*/  F2FP.F16.F32.PACK_AB R119, R19, R14 ;  /* 0x0000000e1377723e */ /* 0x000fe200000000ff */
[----:B------:R-:W-:Y:S01]  /*6060*/  FFMA R17, R81, R84, R17 ;  /* 0x0000005451117223 */ /* 0x000fe20000000011 */
[C---:B------:R-:W-:Y:S01]  /*6070*/  FMUL R18, R78.reuse, R22 ;  /* 0x000000164e127220 */ /* 0x040fe20000400000 */
[C---:B------:R-:W-:Y:S01]  /*6080*/  FMUL R23, R78.reuse, R23 ;  /* 0x000000174e177220 */ /* 0x040fe20000400000 */
[--C-:B------:R-:W-:Y:S01]  /*6090*/  HADD2.F32 R83, -RZ, R106.reuse.H0_H0 ;  /* 0x2000006aff537230 */ /* 0x100fe20000004100 */
[----:B------:R2:W-:Y:S01]  /*60a0*/  STS.128 [R179+0x400], R116 ;  /* 0x00040074b3007388 */ /* 0x0005e20000000c00 */
[----:B------:R-:W-:Y:S01]  /*60b0*/  F2FP.F16.F32.PACK_AB R124, R17, R16 ;  /* 0x00000010117c723e */ /* 0x000fe200000000ff */
[C---:B------:R-:W-:Y:S01]  /*60c0*/  FFMA R18, R81.reuse, R82, R18 ;  /* 0x0000005251127223 */ /* 0x040fe20000000012 */
[----:B------:R-:W-:Y:S02]  /*60d0*/  HADD2.F32 R82, -RZ, R105.H1_H1 ;  /* 0x30000069ff527230 */ /* 0x000fe40000004100 */
[C---:B------:R-:W-:Y:S01]  /*60e0*/  FMUL R20, R78.reuse, R24 ;  /* 0x000000184e147220 */ /* 0x040fe20000400000 */
[----:B------:R-:W-:Y:S02]  /*60f0*/  HADD2.F32 R84, -RZ, R106.H1_H1 ;  /* 0x3000006aff547230 */ /* 0x000fe40000004100 */
[C---:B------:R-:W-:Y:S01]  /*6100*/  FMUL R21, R78.reuse, R25 ;  /* 0x000000194e157220 */ /* 0x040fe20000400000 */
[C---:B------:R-:W-:Y:S01]  /*6110*/  FMUL R22, R78.reuse, R26 ;  /* 0x0000001a4e167220 */ /* 0x040fe20000400000 */
[C---:B------:R-:W-:Y:S01]  /*6120*/  FFMA R23, R81.reuse, R82, R23 ;  /* 0x0000005251177223 */ /* 0x040fe20000000017 */
[C---:B------:R-:W-:Y:S01]  /*6130*/  FFMA R20, R81.reuse, R83, R20 ;  /* 0x0000005351147223 */ /* 0x040fe20000000014 */
[C---:B------:R-:W-:Y:S01]  /*6140*/  FFMA R21, R81.reuse, R84, R21 ;  /* 0x0000005451157223 */ /* 0x040fe20000000015 */
[----:B------:R-:W-:Y:S01]  /*6150*/  FFMA R22, R81, R85, R22 ;  /* 0x0000005551167223 */ /* 0x000fe20000000016 */
[C---:B------:R-:W-:Y:S01]  /*6160*/  FMUL R27, R78.reuse, R27 ;  /* 0x0000001b4e1b7220 */ /* 0x040fe20000400000 */
[--C-:B------:R-:W-:Y:S01]  /*6170*/  HADD2.F32 R82, -RZ, R112.reuse.H0_H0 ;  /* 0x20000070ff527230 */ /* 0x100fe20000004100 */
[----:B------:R-:W-:Y:S01]  /*6180*/  F2FP.F16.F32.PACK_AB R125, R23, R18 ;  /* 0x00000012177d723e */ /* 0x000fe200000000ff */
[C---:B------:R-:W-:Y:S01]  /*6190*/  FMUL R24, R78.reuse, R28 ;  /* 0x0000001c4e187220 */ /* 0x040fe20000400000 */
[----:B------:R-:W-:Y:S01]  /*61a0*/  F2FP.F16.F32.PACK_AB R126, R21, R20 ;  /* 0x00000014157e723e */ /* 0x000fe200000000ff */
[C---:B------:R-:W-:Y:S01]  /*61b0*/  FFMA R27, R81.reuse, R86, R27 ;  /* 0x00000056511b7223 */ /* 0x040fe2000000001b */
[----:B------:R-:W-:Y:S02]  /*61c0*/  HADD2.F32 R84, -RZ, R112.H1_H1 ;  /* 0x30000070ff547230 */ /* 0x000fe40000004100 */
[----:B------:R-:W-:Y:S01]  /*61d0*/  FFMA R24, R81, R82, R24 ;  /* 0x0000005251187223 */ /* 0x000fe20000000018 */
[C---:B------:R-:W-:Y:S01]  /*61e0*/  FMUL R25, R78.reuse, R29 ;  /* 0x0000001d4e197220 */ /* 0x040fe20000400000 */
[--C-:B------:R-:W-:Y:S01]  /*61f0*/  HADD2.F32 R83, -RZ, R113.reuse.H0_H0 ;  /* 0x20000071ff537230 */ /* 0x100fe20000004100 */
[----:B------:R-:W-:Y:S01]  /*6200*/  F2FP.F16.F32.PACK_AB R127, R27, R22 ;  /* 0x000000161b7f723e */ /* 0x000fe200000000ff */
[C---:B------:R-:W-:Y:S01]  /*6210*/  FMUL R26, R78.reuse, R30 ;  /* 0x0000001e4e1a7220 */ /* 0x040fe20000400000 */
[----:B------:R-:W-:Y:S02]  /*6220*/  HADD2.F32 R82, -RZ, R113.H1_H1 ;  /* 0x30000071ff527230 */ /* 0x000fe40000004100 */
[C---:B------:R-:W-:Y:S01]  /*6230*/  FFMA R25, R81.reuse, R84, R25 ;  /* 0x0000005451197223 */ /* 0x040fe20000000019 */
[C---:B------:R-:W-:Y:S01]  /*6240*/  FMUL R31, R78.reuse, R31 ;  /* 0x0000001f4e1f7220 */ /* 0x040fe20000400000 */
[----:B------:R3:W-:Y:S01]  /*6250*/  STS.128 [R177+0x400], R124 ;  /* 0x0004007cb1007388 */ /* 0x0007e20000000c00 */
[----:B------:R-:W-:Y:S01]  /*6260*/  FFMA R26, R81, R83, R26 ;  /* 0x00000053511a7223 */ /* 0x000fe2000000001a */
[--C-:B------:R-:W-:Y:S01]  /*6270*/  HADD2.F32 R83, -RZ, R114.reuse.H0_H0 ;  /* 0x20000072ff537230 */ /* 0x100fe20000004100 */
[----:B-1----:R-:W-:Y:S01]  /*6280*/  F2FP.F16.F32.PACK_AB R92, R25, R24 ;  /* 0x00000018195c723e */ /* 0x002fe200000000ff */
[----:B------:R-:W-:Y:S01]  /*6290*/  FFMA R31, R81, R82, R31 ;  /* 0x00000052511f7223 */ /* 0x000fe2000000001f */
[C---:B------:R-:W-:Y:S01]  /*62a0*/  FMUL R28, R78.reuse, R32 ;  /* 0x000000204e1c7220 */ /* 0x040fe20000400000 */
[----:B------:R-:W-:Y:S02]  /*62b0*/  HADD2.F32 R82, -RZ, R114.H1_H1 ;  /* 0x30000072ff527230 */ /* 0x000fe40000004100 */
[C---:B------:R-:W-:Y:S01]  /*62c0*/  FMUL R29, R78.reuse, R33 ;  /* 0x000000214e1d7220 */ /* 0x040fe20000400000 */
[--C-:B------:R-:W-:Y:S01]  /*62d0*/  HADD2.F32 R85, -RZ, R115.reuse.H0_H0 ;  /* 0x20000073ff557230 */ /* 0x100fe20000004100 */
[----:B------:R-:W-:Y:S01]  /*62e0*/  F2FP.F16.F32.PACK_AB R93, R31, R26 ;  /* 0x0000001a1f5d723e */ /* 0x000fe200000000ff */
[C---:B------:R-:W-:Y:S01]  /*62f0*/  FFMA R28, R81.reuse, R83, R28 ;  /* 0x00000053511c7223 */ /* 0x040fe2000000001c */
        /* <DEDUP_REMOVED lines=16> */
[----:B------:R-:W-:Y:S01]  /*6400*/  HADD2.F32 R82, -RZ, R121.H1_H1 ;  /* 0x30000079ff527230 */ /* 0x000fe20000004100 */
[----:B------:R1:W-:Y:S01]  /*6410*/  STS.128 [R180+0x400], R92 ;  /* 0x0004005cb4007388 */ /* 0x0003e20000000c00 */
[C---:B------:R-:W-:Y:S01]  /*6420*/  FMUL R39, R78.reuse, R39 ;  /* 0x000000274e277220 */ /* 0x040fe20000400000 */
[----:B--2---:R-:W-:Y:S01]  /*6430*/  F2FP.F16.F32.PACK_AB R116, R33, R32 ;  /* 0x000000202174723e */ /* 0x004fe200000000ff */
[C---:B------:R-:W-:Y:S01]  /*6440*/  FFMA R34, R81.reuse, R83, R34 ;  /* 0x0000005351227223 */ /* 0x040fe20000000022 */
[--C-:B------:R-:W-:Y:S02]  /*6450*/  HADD2.F32 R83, -RZ, R122.reuse.H0_H0 ;  /* 0x2000007aff537230 */ /* 0x100fe40000004100 */
        /* <DEDUP_REMOVED lines=26> */
[----:B---3--:R-:W-:Y:S01]  /*6600*/  F2FP.F16.F32.PACK_AB R124, R41, R40 ;  /* 0x00000028297c723e */ /* 0x008fe200000000ff */
        /* <DEDUP_REMOVED lines=9> */
[C---:B------:R-:W-:Y:S01]  /*66a0*/  FFMA R45, R81.reuse, R84, R45 ;  /* 0x00000054512d7223 */ /* 0x040fe2000000002d */
[C---:B------:R-:W-:Y:S01]  /*66b0*/  FMUL R46, R78.reuse, R50 ;  /* 0x000000324e2e7220 */ /* 0x040fe20000400000 */
[----:B------:R-:W-:Y:S02]  /*66c0*/  HADD2.F32 R82, -RZ, R131.H1_H1 ;  /* 0x30000083ff527230 */ /* 0x000fe40000004100 */
[C---:B------:R-:W-:Y:S01]  /*66d0*/  FMUL R51, R78.reuse, R51 ;  /* 0x000000334e337220 */ /* 0x040fe20000400000 */
[C---:B------:R-:W-:Y:S01]  /*66e0*/  FMUL R48, R78.reuse, R52 ;  /* 0x000000344e307220 */ /* 0x040fe20000400000 */
[C---:B------:R-:W-:Y:S01]  /*66f0*/  FFMA R46, R81.reuse, R83, R46 ;  /* 0x00000053512e7223 */ /* 0x040fe2000000002e */
[--C-:B------:R-:W-:Y:S02]  /*6700*/  HADD2.F32 R83, -RZ, R136.reuse.H0_H0 ;  /* 0x20000088ff537230 */ /* 0x100fe40000004100 */
[C---:B------:R-:W-:Y:S01]  /*6710*/  FFMA R51, R81.reuse, R82, R51 ;  /* 0x0000005251337223 */ /* 0x040fe20000000033 */
[----:B------:R-:W-:Y:S02]  /*6720*/  HADD2.F32 R84, -RZ, R136.H1_H1 ;  /* 0x30000088ff547230 */ /* 0x000fe40000004100 */
[C---:B------:R-:W-:Y:S01]  /*6730*/  FMUL R49, R78.reuse, R53 ;  /* 0x000000354e317220 */ /* 0x040fe20000400000 */
[--C-:B------:R-:W-:Y:S02]  /*6740*/  HADD2.F32 R85, -RZ, R137.reuse.H0_H0 ;  /* 0x20000089ff557230 */ /* 0x100fe40000004100 */
[C---:B------:R-:W-:Y:S01]  /*6750*/  FMUL R50, R78.reuse, R54 ;  /* 0x000000364e327220 */ /* 0x040fe20000400000 */
[----:B------:R-:W-:Y:S02]  /*6760*/  HADD2.F32 R82, -RZ, R137.H1_H1 ;  /* 0x30000089ff527230 */ /* 0x000fe40000004100 */
[C---:B------:R-:W-:Y:S01]  /*6770*/  FMUL R55, R78.reuse, R55 ;  /* 0x000000374e377220 */ /* 0x040fe20000400000 */
[C---:B------:R-:W-:Y:S01]  /*6780*/  FFMA R48, R81.reuse, R83, R48 ;  /* 0x0000005351307223 */ /* 0x040fe20000000030 */
[C---:B------:R-:W-:Y:S01]  /*6790*/  FFMA R49, R81.reuse, R84, R49 ;  /* 0x0000005451317223 */ /* 0x040fe20000000031 */
[C---:B------:R-:W-:Y:S01]  /*67a0*/  FFMA R50, R81.reuse, R85, R50 ;  /* 0x0000005551327223 */ /* 0x040fe20000000032 */
[C---:B------:R-:W-:Y:S01]  /*67b0*/  FFMA R55, R81.reuse, R82, R55 ;  /* 0x0000005251377223 */ /* 0x040fe20000000037 */
[--C-:B------:R-:W-:Y:S02]  /*67c0*/  HADD2.F32 R83, -RZ, R138.reuse.H0_H0 ;  /* 0x2000008aff537230 */ /* 0x100fe40000004100 */
[C---:B------:R-:W-:Y:S01]  /*67d0*/  FMUL R52, R78.reuse, R56 ;  /* 0x000000384e347220 */ /* 0x040fe20000400000 */
        /* <DEDUP_REMOVED lines=9> */
[----:B------:R-:W-:Y:S01]  /*6870*/  FFMA R59, R81, R84, R59 ;  /* 0x00000054513b7223 */ /* 0x000fe2000000003b */
[--C-:B------:R-:W-:Y:S02]  /*6880*/  HADD2.F32 R82, -RZ, R144.reuse.H0_H0 ;  /* 0x20000090ff527230 */ /* 0x100fe40000004100 */
[C---:B------:R-:W-:Y:S01]  /*6890*/  FMUL R56, R78.reuse, R60 ;  /* 0x0000003c4e387220 */ /* 0x040fe20000400000 */
[----:B------:R-:W-:Y:S02]  /*68a0*/  HADD2.F32 R84, -RZ, R144.H1_H1 ;  /* 0x30000090ff547230 */ /* 0x000fe40000004100 */
[C---:B------:R-:W-:Y:S01]  /*68b0*/  FMUL R57, R78.reuse, R61 ;  /* 0x0000003d4e397220 */ /* 0x040fe20000400000 */
[--C-:B------:R-:W-:Y:S02]  /*68c0*/  HADD2.F32 R83, -RZ, R145.reuse.H0_H0 ;  /* 0x20000091ff537230 */ /* 0x100fe40000004100 */
[C---:B------:R-:W-:Y:S01]  /*68d0*/  FMUL R58, R78.reuse, R62 ;  /* 0x0000003e4e3a7220 */ /* 0x040fe20000400000 */
[----:B------:R-:W-:Y:S01]  /*68e0*/  F2FP.F16.F32.PACK_AB R126, R45, R44 ;  /* 0x0000002c2d7e723e */ /* 0x000fe200000000ff */
[----:B------:R-:W-:Y:S01]  /*68f0*/  FFMA R56, R81, R82, R56 ;  /* 0x0000005251387223 */ /* 0x000fe20000000038 */
[----:B------:R-:W-:Y:S01]  /*6900*/  F2FP.F16.F32.PACK_AB R127, R51, R46 ;  /* 0x0000002e337f723e */ /* 0x000fe200000000ff */
[C---:B------:R-:W-:Y:S01]  /*6910*/  FFMA R57, R81.reuse, R84, R57 ;  /* 0x0000005451397223 */ /* 0x040fe20000000039 */
[C---:B------:R-:W-:Y:S01]  /*6920*/  FFMA R58, R81.reuse, R83, R58 ;  /* 0x00000053513a7223 */ /* 0x040fe2000000003a */
[----:B------:R-:W-:Y:S02]  /*6930*/  HADD2.F32 R82, -RZ, R145.H1_H1 ;  /* 0x30000091ff527230 */ /* 0x000fe40000004100 */
[C---:B------:R-:W-:Y:S01]  /*6940*/  FMUL R63, R78.reuse, R63 ;  /* 0x0000003f4e3f7220 */ /* 0x040fe20000400000 */
[----:B------:R1:W-:Y:S01]  /*6950*/  STS.128 [R182+0x400], R124 ;  /* 0x0004007cb6007388 */ /* 0x0003e20000000c00 */
[--C-:B------:R-:W-:Y:S02]  /*6960*/  HADD2.F32 R83, -RZ, R146.reuse.H0_H0 ;  /* 0x20000092ff537230 */ /* 0x100fe40000004100 */
[C---:B------:R-:W-:Y:S01]  /*6970*/  FMUL R60, R78.reuse, R64 ;  /* 0x000000404e3c7220 */ /* 0x040fe20000400000 */
[----:B------:R-:W-:Y:S02]  /*6980*/  HADD2.F32 R84, -RZ, R146.H1_H1 ;  /* 0x30000092ff547230 */ /* 0x000fe40000004100 */
[C---:B------:R-:W-:Y:S01]  /*6990*/  FMUL R61, R78.reuse, R65 ;  /* 0x000000414e3d7220 */ /* 0x040fe20000400000 */
[--C-:B------:R-:W-:Y:S02]  /*69a0*/  HADD2.F32 R85, -RZ, R147.reuse.H0_H0 ;  /* 0x20000093ff557230 */ /* 0x100fe40000004100 */
[C---:B------:R-:W-:Y:S01]  /*69b0*/  FMUL R62, R78.reuse, R66 ;  /* 0x000000424e3e7220 */ /* 0x040fe20000400000 */
[----:B------:R-:W-:Y:S02]  /*69c0*/  HADD2.F32 R86, -RZ, R147.H1_H1 ;  /* 0x30000093ff567230 */ /* 0x000fe40000004100 */
[----:B------:R-:W-:Y:S01]  /*69d0*/  FFMA R63, R81, R82, R63 ;  /* 0x00000052513f7223 */ /* 0x000fe2000000003f */
[----:B------:R-:W-:Y:S01]  /*69e0*/  FMUL R67, R78, R67 ;  /* 0x000000434e437220 */ /* 0x000fe20000400000 */
[----:B------:R-:W-:Y:S01]  /*69f0*/  F2FP.F16.F32.PACK_AB R132, R49, R48 ;  /* 0x000000303184723e */ /* 0x000fe200000000ff */
[----:B------:R-:W-:Y:S01]  /*6a00*/  FFMA R60, R81, R83, R60 ;  /* 0x00000053513c7223 */ /* 0x000fe2000000003c */
[----:B------:R-:W-:Y:S01]  /*6a10*/  F2FP.F16.F32.PACK_AB R133, R55, R50 ;  /* 0x000000323785723e */ /* 0x000fe200000000ff */
[----:B------:R-:W-:Y:S01]  /*6a20*/  FFMA R61, R81, R84, R61 ;  /* 0x00000054513d7223 */ /* 0x000fe2000000003d */
[----:B------:R-:W-:Y:S01]  /*6a30*/  F2FP.F16.F32.PACK_AB R134, R53, R52 ;  /* 0x000000343586723e */ /* 0x000fe200000000ff */
[----:B------:R-:W-:Y:S01]  /*6a40*/  FFMA R62, R81, R85, R62 ;  /* 0x00000055513e7223 */ /* 0x000fe2000000003e */
[----:B------:R-:W-:Y:S01]  /*6a50*/  F2FP.F16.F32.PACK_AB R135, R59, R54 ;  /* 0x000000363b87723e */ /* 0x000fe200000000ff */
[----:B------:R-:W-:Y:S01]  /*6a60*/  FFMA R67, R81, R86, R67 ;  /* 0x0000005651437223 */ /* 0x000fe20000000043 */
[----:B------:R-:W-:Y:S02]  /*6a70*/  F2FP.F16.F32.PACK_AB R140, R57, R56 ;  /* 0x00000038398c723e */ /* 0x000fe400000000ff */
[----:B------:R-:W-:Y:S01]  /*6a80*/  F2FP.F16.F32.PACK_AB R141, R63, R58 ;  /* 0x0000003a3f8d723e */ /* 0x000fe200000000ff */
[----:B------:R1:W-:Y:S01]  /*6a90*/  STS.128 [R174+0x400], R132 ;  /* 0x00040084ae007388 */ /* 0x0003e20000000c00 */
[----:B------:R-:W-:Y:S02]  /*6aa0*/  F2FP.F16.F32.PACK_AB R142, R61, R60 ;  /* 0x0000003c3d8e723e */ /* 0x000fe400000000ff */
[----:B------:R-:W-:Y:S05]  /*6ab0*/  F2FP.F16.F32.PACK_AB R143, R67, R62 ;  /* 0x0000003e438f723e */ /* 0x000fea00000000ff */
[----:B------:R1:W-:Y:S01]  /*6ac0*/  STS.128 [R181+0x400], R140 ;  /* 0x0004008cb5007388 */ /* 0x0003e20000000c00 */
[----:B------:R-:W-:Y:S01]  /*6ad0*/  @!PT LDS RZ, [RZ] ;  /* 0x00000000fffff984 */ /* 0x000fe20000000800 */
[----:B------:R-:W-:Y:S01]  /*6ae0*/  @!PT LDS RZ, [RZ] ;  /* 0x00000000fffff984 */ /* 0x000fe20000000800 */
[----:B------:R-:W-:Y:S01]  /*6af0*/  @!PT LDS RZ, [RZ] ;  /* 0x00000000fffff984 */ /* 0x000fe20000000800 */
[----:B------:R-:W-:Y:S01]  /*6b00*/  @!PT LDS RZ, [RZ] ;  /* 0x00000000fffff984 */ /* 0x000fe20000000800 */
[----:B------:R2:W-:Y:S07]  /*6b10*/  MEMBAR.ALL.CTA ;  /* 0x0000000000007992 */ /* 0x0005ee0000008000 */
[----:B--2---:R-:W2:Y:S02]  /*6b20*/  FENCE.VIEW.ASYNC.S ;  /* 0x00000000000073c6 */ /* 0x004ea40000000000 */
[----:B--2---:R-:W-:Y:S06]  /*6b30*/  BAR.SYNC.DEFER_BLOCKING 0x1, 0x80 ;  /* 0x0042000000007b1d */ /* 0x004fec0000010000 */
[----:B------:R-:W-:Y:S05]  /*6b40*/  @P0 BRA `(.L_x_96) ;  /* 0x0000000000280947 */ /* 0x000fea0003800000 */
[----:B------:R-:W-:Y:S02]  /*6b50*/  UIADD3 UR4, UPT, UPT, UR48, 0x400, URZ ;  /* 0x0000040030047890 */ /* 0x000fe4000fffe0ff */
[----:B------:R-:W-:Y:S01]  /*6b60*/  UIADD3 UR6, UP0, UPT, UR52, 0x680, URZ ;  /* 0x0000068034067890 */ /* 0x000fe2000ff1e0ff */
[----:B------:R-:W-:Y:S03]  /*6b70*/  UMOV UR43, UR36 ;  /* 0x00000024002b7c82 */ /* 0x000fe60008000000 */
[----:B------:R-:W-:Y:S01]  /*6b80*/  MOV R163, UR4 ;  /* 0x0000000400a37c02 */ /* 0x000fe20008000f00 */
[----:B------:R-:W-:Y:S03]  /*6b90*/  UIADD3.X UR7, UPT, UPT, URZ, UR53, URZ, UP0, !UPT ;  /* 0x00000035ff077290 */ /* 0x000fe600087fe4ff */
[----:B------:R-:W-:Y:S11]  /*6ba0*/  R2UR UR40, R163 ;  /* 0x00000000a32872ca */ /* 0x000ff600000e0000 */
[----:B------:R-:W-:Y:S02]  /*6bb0*/  @!UPT UIADD3 URZ, UPT, UPT, URZ, URZ, URZ ;  /* 0x000000fffffff290 */ /* 0x000fe4000fffe0ff */
[----:B------:R2:W-:Y:S01]  /*6bc0*/  UTMASTG.3D [UR40], [UR6] ;  /* 0x00000028060073b5 */ /* 0x0005e20008010000 */
[----:B------:R0:W-:Y:S01]  /*6bd0*/  UTMACMDFLUSH ;  /* 0x00000000000079b7 */ /* 0x0001e20000000000 */
[----:B--2---:R-:W-:Y:S04]  /*6be0*/  DEPBAR.LE SB0, 0x1 ;  /* 0x000080400000791a */ /* 0x004fe80000000000 */
.L_x_96:
[----:B------:R-:W-:Y:S05]  /*6bf0*/  BSYNC.RECONVERGENT B0 ;  /* 0x0000000000007941 */ /* 0x000fea0003800200 */
.L_x_95:
[----:B------:R-:W-:Y:S01]  /*6c00*/  BAR.SYNC.DEFER_BLOCKING 0x1, 0x80 ;  /* 0x0042000000007b1d */ /* 0x000fe20000010000 */
[----:B------:R-:W-:Y:S01]  /*6c10*/  ISETP.NE.AND P1, PT, R176, RZ, PT ;  /* 0x000000ffb000720c */ /* 0x000fe20003f25270 */
[----:B------:R-:W-:Y:S01]  /*6c20*/  UISETP.NE.AND UP0, UPT, UR49, URZ, UPT ;  /* 0x000000ff3100728c */ /* 0x000fe2000bf05270 */
[----:B------:R-:W-:Y:S11]  /*6c30*/  LEA R3, R101, UR48, 0x3 ;  /* 0x0000003065037c11 */ /* 0x000ff6000f8e18ff */
[----:B------:R-:W-:Y:S01]  /*6c40*/  @P1 SHF.L.U32 R2, R167, 0x1f, RZ ;  /* 0x0000001fa7021819 */ /* 0x000fe200000006ff */
[----:B------:R-:W-:Y:S06]  /*6c50*/  BRA.U !UP0, `(.L_x_97) ;  /* 0x0000000108247547 */ /* 0x000fec000b800000 */
[----:B------:R-:W-:Y:S01]  /*6c60*/  IMAD.U32 R5, RZ, RZ, UR51 ;  /* 0x00000033ff057e24 */ /* 0x000fe2000f8e00ff */
[----:B------:R-:W-:Y:S01]  /*6c70*/  MOV R0, UR37 ;  /* 0x0000002500007c02 */ /* 0x000fe20008000f00 */
[----:B------:R-:W-:Y:S03]  /*6c80*/  UIADD3 UR51, UPT, UPT, UR51, 0x1, URZ ;  /* 0x0000000133337890 */ /* 0x000fe6000fffe0ff */
[----:B------:R-:W-:Y:S01]  /*6c90*/  @P1 LEA R5, R5, UR48, 0x3 ;  /* 0x0000003005051c11 */ /* 0x000fe2000f8e18ff */
[----:B------:R-:W-:Y:S04]  /*6ca0*/  UISETP.NE.AND UP0, UPT, UR51, 0x4, UPT ;  /* 0x000000043300788c */ /* 0x000fe8000bf05270 */
[----:B------:R-:W-:Y:S01]  /*6cb0*/  @P1 VIADD R5, R5, 0x50 ;  /* 0x0000005005051836 */ /* 0x000fe20000000000 */
[----:B------:R-:W-:Y:S04]  /*6cc0*/  USEL UR51, UR51, URZ, UP0 ;  /* 0x000000ff33337287 */ /* 0x000fe80008000000 */
[----:B------:R-:W-:Y:S04]  /*6cd0*/  @P1 PRMT R0, R0, 0x654, R5 ;  /* 0x0000065400001816 */ /* 0x000fe80000000005 */
[----:B------:R2:W-:Y:S04]  /*6ce0*/  @P1 SYNCS.ARRIVE.TRANS64.RED.A1T0 RZ, [R0+URZ], RZ ;  /* 0x000000ff00ff19a7 */ /* 0x0005e800081004ff */
.L_x_97:
[----:B------:R-:W3:Y:S01]  /*6cf0*/  @P1 SYNCS.PHASECHK.TRANS64.TRYWAIT P0, [R3+URZ+0x30], R2 ;  /* 0x00003002030015a7 */ /* 0x000ee200080011ff */
[----:B------:R-:W-:Y:S01]  /*6d00*/  BSSY B1, `(.L_x_98) ;  /* 0x000001f000017945 */ /* 0x000fe20003800000 */
[----:B---3--:R-:W-:Y:S03]  /*6d10*/  @P1 SEL R103, RZ, 0x1, !P0 ;  /* 0x00000001ff671807 */ /* 0x008fe60004000000 */
[----:B------:R-:W-:Y:S05]  /*6d20*/  @!P1 BRA `(.L_x_99) ;  /* 0x0000000000709947 */ /* 0x000fea0003800000 */
[----:B------:R-:W-:Y:S01]  /*6d30*/  ISETP.NE.AND P1, PT, R108, RZ, PT ;  /* 0x000000ff6c00720c */ /* 0x000fe20003f25270 */
[----:B------:R-:W-:Y:S01]  /*6d40*/  BSSY B0, `(.L_x_100) ;  /* 0x000000b000007945 */ /* 0x000fe20003800000 */
[----:B------:R-:W-:Y:S11]  /*6d50*/  ISETP.NE.AND P0, PT, R103, RZ, PT ;  /* 0x000000ff6700720c */ /* 0x000ff60003f05270 */
[----:B------:R-:W-:Y:S05]  /*6d60*/  @P1 IMAD R4, R101, 0x4000, R178 ;  /* 0x0000400065041824 */ /* 0x000fea00078e02b2 */
[----:B------:R-:W-:Y:S04]  /*6d70*/  @P1 IADD3 R9, PT, PT, R4, UR48, RZ ;  /* 0x0000003004091c10 */ /* 0x000fe8000fffe0ff */
[----:B------:R-:W-:Y:S01]  /*6d80*/  @P1 IADD3 R7, PT, PT, R102, R9, RZ ;  /* 0x0000000966071210 */ /* 0x000fe20007ffe0ff */
[--C-:B------:R-:W-:Y:S02]  /*6d90*/  @P1 IMAD.IADD R5, R100, 0x1, R9.reuse ;  /* 0x0000000164051824 */ /* 0x100fe400078e0209 */
[----:B------:R-:W-:Y:S01]  /*6da0*/  @P1 IMAD.IADD R2, R110, 0x1, R9 ;  /* 0x000000016e021824 */ /* 0x000fe200078e0209 */
[----:B------:R-:W-:Y:S06]  /*6db0*/  @P0 BRA `(.L_x_101) ;  /* 0x00000000000c0947 */ /* 0x000fec0003800000 */
[----:B--2---:R-:W-:Y:S04]  /*6dc0*/  SHF.L.U32 R0, R167, 0x1f, RZ ;  /* 0x0000001fa7007819 */ /* 0x004fe800000006ff */
[----:B------:R-:W2:Y:S02]  /*6dd0*/  SYNCS.PHASECHK.TRANS64.TRYWAIT P0, [R3+URZ+0x30], R0 ;  /* 0x00003000030075a7 */ /* 0x000ea400080011ff */
[----:B--2---:R-:W-:Y:S05]  /*6de0*/  @!P0 BRA `(.L_x_102) ;  /* 0x0000004400f48947 */ /* 0x004fea0003800000 */
.L_x_101:
[----:B------:R-:W-:Y:S05]  /*6df0*/  BSYNC B0 ;  /* 0x0000000000007941 */ /* 0x000fea0003800000 */
.L_x_100:
[----:B------:R-:W-:Y:S01]  /*6e00*/  ISETP.NE.AND P0, PT, R108, RZ, PT ;  /* 0x000000ff6c00720c */ /* 0x000fe20003f05270 */
[----:B------:R-:W-:Y:S11]  /*6e10*/  VIADD R101, R101, 0x1 ;  /* 0x0000000165657836 */ /* 0x000ff60000000000 */
[----:B------:R-:W-:Y:S01]  /*6e20*/  @!UPT UIADD3 URZ, UPT, UPT, URZ, URZ, URZ ;  /* 0x000000fffffff290 */ /* 0x000fe2000fffe0ff */
[----:B------:R3:W4:Y:S01]  /*6e30*/  @P0 LDS.128 R88, [R4+UR48+0x400] ;  /* 0x0004003004580984 */ /* 0x0007220008000c00 */
[--C-:B--2---:R-:W-:Y:S01]  /*6e40*/  @P0 IMAD.IADD R3, R102, 0x1, R5.reuse ;  /* 0x0000000166030824 */ /* 0x104fe200078e0205 */
[C---:B------:R-:W-:Y:S01]  /*6e50*/  @P0 IADD3 R0, PT, PT, R110.reuse, R7, RZ ;  /* 0x000000076e000210 */ /* 0x040fe20007ffe0ff */
[C---:B------:R-:W-:Y:S01]  /*6e60*/  @P0 IMAD.IADD R6, R110.reuse, 0x1, R5 ;  /* 0x000000016e060824 */ /* 0x040fe200078e0205 */
[----:B------:R3:W2:Y:S02]  /*6e70*/  @P0 LDS.128 R96, [R2+0x400] ;  /* 0x0004000002600984 */ /* 0x0006a40000000c00 */
[----:B------:R-:W-:Y:S02]  /*6e80*/  @P0 IADD3 R8, PT, PT, R110, R3, RZ ;  /* 0x000000036e080210 */ /* 0x000fe40007ffe0ff */
[----:B------:R3:W1:Y:S04]  /*6e90*/  @P0 LDS.128 R104, [R7+0x400] ;  /* 0x0004000007680984 */ /* 0x0006680000000c00 */
[----:B------:R3:W1:Y:S04]  /*6ea0*/  @P0 LDS.128 R112, [R0+0x400] ;  /* 0x0004000000700984 */ /* 0x0006680000000c00 */
[----:B------:R3:W1:Y:S04]  /*6eb0*/  @P0 LDS.128 R120, [R5+0x400] ;  /* 0x0004000005780984 */ /* 0x0006680000000c00 */
[----:B------:R3:W1:Y:S04]  /*6ec0*/  @P0 LDS.128 R128, [R6+0x400] ;  /* 0x0004000006800984 */ /* 0x0006680000000c00 */
[----:B------:R3:W1:Y:S04]  /*6ed0*/  @P0 LDS.128 R136, [R3+0x400] ;  /* 0x0004000003880984 */ /* 0x0006680000000c00 */
[----:B------:R3:W1:Y:S02]  /*6ee0*/  @P0 LDS.128 R144, [R8+0x400] ;  /* 0x0004000008900984 */ /* 0x0006640000000c00 */
.L_x_99:
[----:B------:R-:W-:Y:S05]  /*6ef0*/  BSYNC B1 ;  /* 0x0000000000017941 */ /* 0x000fea0003800000 */
.L_x_98:
[----:B---3--:R-:W-:Y:S05]  /*6f00*/  VIADD R3, R80, 0x40 ;  /* 0x0000004050037836 */ /* 0x008fea0000000000 */
[----:B------:R-:W-:Y:S04]  /*6f10*/  SHF.R.U32.HI R3, RZ, 0x15, R3 ;  /* 0x00000015ff037819 */ /* 0x000fe80000011603 */
[----:B------:R-:W-:Y:S11]  /*6f20*/  LOP3.LUT P0, RZ, R3, 0x3, R162, 0x48, !PT ;  /* 0x0000000303ff7812 */ /* 0x000ff600078048a2 */
[----:B------:R-:W-:Y:S02]  /*6f30*/  @!UPT UIADD3 URZ, UPT, UPT, URZ, URZ, URZ ;  /* 0x000000fffffff290 */ /* 0x000fe4000fffe0ff */
[----:B------:R-:W-:Y:S05]  /*6f40*/  @!P0 BRA `(.L_x_103) ;  /* 0x0000000000408947 */ /* 0x000fea0003800000 */
[----:B------:R-:W3:Y:S01]  /*6f50*/  LDCU.64 UR8, c[0x4][0x70] ;  /* 0x01000e00ff0877ac */ /* 0x000ee20008000a00 */
[----:B------:R-:W-:Y:S01]  /*6f60*/  MOV R3, 0x0 ;  /* 0x0000000000037802 */ /* 0x000fe20000000f00 */
[----:B------:R-:W-:Y:S02]  /*6f70*/  HFMA2 R12, -RZ, RZ, 0, 5.9604644775390625e-08 ;  /* 0x00000001ff0c7431 */ /* 0x000fe400000001ff */
[----:B------:R-:W-:Y:S02]  /*6f80*/  IMAD.MOV.U32 R8, RZ, RZ, 0x192 ;  /* 0x00000192ff087424 */ /* 0x000fe400078e00ff */
[----:B------:R-:W-:Y:S01]  /*6f90*/  IMAD.MOV.U32 R13, RZ, RZ, RZ ;  /* 0x000000ffff0d7224 */ /* 0x000fe200078e00ff */
[----:B------:R-:W5:Y:S01]  /*6fa0*/  LDCU.64 UR6, c[0x4][0x78] ;  /* 0x01000f00ff0677ac */ /* 0x000f620008000a00 */
[----:B------:R-:W1:Y:S01]  /*6fb0*/  LDC.64 R2, c[0x4][R3] ;  /* 0x0100000003027b82 */ /* 0x000e620000000a00 */
[----:B------:R-:W2:Y:S01]  /*6fc0*/  LDCU.64 UR4, c[0x4][0x10] ;  /* 0x01000200ff0477ac */ /* 0x000ea20008000a00 */
[----:B---3--:R-:W-:Y:S01]  /*6fd0*/  MOV R5, UR9 ;  /* 0x0000000900057c02 */ /* 0x008fe20008000f00 */
[----:B------:R-:W-:Y:S01]  /*6fe0*/  IMAD.U32 R4, RZ, RZ, UR8 ;  /* 0x00000008ff047e24 */ /* 0x000fe2000f8e00ff */
[----:B-----5:R-:W-:Y:S01]  /*6ff0*/  MOV R7, UR7 ;  /* 0x0000000700077c02 */ /* 0x020fe20008000f00 */
[----:B------:R-:W-:Y:S01]  /*7000*/  IMAD.U32 R6, RZ, RZ, UR6 ;  /* 0x00000006ff067e24 */ /* 0x000fe2000f8e00ff */
[----:B--2---:R-:W-:Y:S01]  /*7010*/  MOV R11, UR5 ;  /* 0x00000005000b7c02 */ /* 0x004fe20008000f00 */
[----:B------:R-:W-:Y:S02]  /*7020*/  IMAD.U32 R10, RZ, RZ, UR4 ;  /* 0x00000004ff0a7e24 */ /* 0x000fe4000f8e00ff */
[----:B------:R-:W-:Y:S07]  /*7030*/  LEPC R20, `(.L_x_103) ;  /* 0x000000001014794e */ /* 0x000fee0000000000 */
[----:B-1--4-:R-:W-:Y:S05]  /*7040*/  CALL.ABS.NOINC R2 ;  /* 0x0000000002007343 */ /* 0x012fea0003c00000 */
.L_x_103:
[----:B------:R-:W-:Y:S05]  /*7050*/  WARPSYNC.ALL ;  /* 0x0000000000007948 */ /* 0x000fea0003800000 */
[----:B------:R-:W-:Y:S01]  /*7060*/  R2UR UR4, R80 ;  /* 0x00000000500472ca */ /* 0x000fe200000e0000 */
[--C-:B----4-:R-:W-:Y:S01]  /*7070*/  HADD2.F32 R82, -RZ, R88.reuse.H0_H0 ;  /* 0x20000058ff527230 */ /* 0x110fe20000004100 */
[----:B------:R-:W-:Y:S01]  /*7080*/  ISETP.NE.AND P6, PT, R176, RZ, PT ;  /* 0x000000ffb000720c */ /* 0x000fe20003fc5270 */
[----:B------:R-:W-:Y:S01]  /*7090*/  HADD2.F32 R83, -RZ, R88.H1_H1 ;  /* 0x30000058ff537230 */ /* 0x000fe20000004100 */
[----:B--2---:R-:W-:Y:S01]  /*70a0*/  MOV R0, UR51 ;  /* 0x0000003300007c02 */ /* 0x004fe20008000f00 */
[--C-:B------:R-:W-:Y:S01]  /*70b0*/  HADD2.F32 R84, -RZ, R89.reuse.H0_H0 ;  /* 0x20000059ff547230 */ /* 0x100fe20000004100 */
[----:B------:R-:W-:Y:S01]  /*70c0*/  MOV R85, UR37 ;  /* 0x0000002500557c02 */ /* 0x000fe20008000f00 */
[----:B------:R-:W-:Y:S01]  /*70d0*/  HADD2.F32 R86, -RZ, R89.H1_H1 ;  /* 0x30000059ff567230 */ /* 0x000fe20000004100 */
[----:B------:R-:W-:Y:S01]  /*70e0*/  ISETP.NE.AND P0, PT, R170, RZ, PT ;  /* 0x000000ffaa00720c */ /* 0x000fe20003f05270 */
[----:B------:R-:W-:Y:S04]  /*70f0*/  BSSY.RECONVERGENT B0, `(.L_x_104) ;  /* 0x00000fc000007945 */ /* 0x000fe80003800200 */
[----:B------:R-:W2:Y:S02]  /*7100*/  LDTM.x64 R4, tmem[UR4+0x40] ;  /* 0x00004004000479ee */ /* 0x000ea40008340000 */
[----:B------:R-:W-:Y:S04]  /*7110*/  @P6 LEA R0, R0, UR48, 0x3 ;  /* 0x0000003000006c11 */ /* 0x000fe8000f8e18ff */
[----:B------:R-:W-:Y:S04]  /*7120*/  @P6 IADD3 R0, PT, PT, R0, 0x50, RZ ;  /* 0x0000005000006810 */ /* 0x000fe80007ffe0ff */
[----:B------:R-:W-:Y:S01]  /*7130*/  @P6 PRMT R85, R85, 0x654, R0 ;  /* 0x0000065455556816 */ /* 0x000fe20000000000 */
[C---:B--2---:R-:W-:Y:S01]  /*7140*/  FMUL R0, R78.reuse, R4 ;  /* 0x000000044e007220 */ /* 0x044fe20000400000 */
[C---:B------:R-:W-:Y:S01]  /*7150*/  FMUL R2, R78.reuse, R5 ;  /* 0x000000054e027220 */ /* 0x040fe20000400000 */
[C---:B------:R-:W-:Y:S01]  /*7160*/  FMUL R3, R78.reuse, R6 ;  /* 0x000000064e037220 */ /* 0x040fe20000400000 */
[C---:B------:R-:W-:Y:S01]  /*7170*/  FMUL R7, R78.reuse, R7 ;  /* 0x000000074e077220 */ /* 0x040fe20000400000 */
[C---:B------:R-:W-:Y:S01]  /*7180*/  FFMA R0, R81.reuse, R82, R0 ;  /* 0x0000005251007223 */ /* 0x040fe20000000000 */
[C---:B------:R-:W-:Y:S01]  /*7190*/  FFMA R2, R81.reuse, R83, R2 ;  /* 0x0000005351027223 */ /* 0x040fe20000000002 */
[--C-:B------:R-:W-:Y:S02]  /*71a0*/  HADD2.F32 R83, -RZ, R90.reuse.H0_H0 ;  /* 0x2000005aff537230 */ /* 0x100fe40000004100 */
[C---:B------:R-:W-:Y:S01]  /*71b0*/  FFMA R3, R81.reuse, R84, R3 ;  /* 0x0000005451037223 */ /* 0x040fe20000000003 */
[----:B------:R-:W-:Y:S01]  /*71c0*/  FFMA R7, R81, R86, R7 ;  /* 0x0000005651077223 */ /* 0x000fe20000000007 */
[----:B------:R-:W-:Y:S01]  /*71d0*/  FMUL R4, R78, R8 ;  /* 0x000000084e047220 */ /* 0x000fe20000400000 */
[----:B-1----:R-:W-:Y:S01]  /*71e0*/  F2FP.F16.F32.PACK_AB R92, R2, R0 ;  /* 0x00000000025c723e */ /* 0x002fe200000000ff */
[----:B------:R-:W-:Y:S02]  /*71f0*/  HADD2.F32 R82, -RZ, R90.H1_H1 ;  /* 0x3000005aff527230 */ /* 0x000fe40000004100 */
[C---:B------:R-:W-:Y:S01]  /*7200*/  FMUL R5, R78.reuse, R9 ;  /* 0x000000094e057220 */ /* 0x040fe20000400000 */
[----:B------:R-:W-:Y:S01]  /*7210*/  F2FP.F16.F32.PACK_AB R93, R7, R3 ;  /* 0x00000003075d723e */ /* 0x000fe200000000ff */
        /* <DEDUP_REMOVED lines=19> */
[----:B------:R1:W-:Y:S01]  /*7350*/  STS.128 [R178+UR48+0x4400], R92 ;  /* 0x0044005cb2007988 */ /* 0x0003e20008000c30 */
        /* <DEDUP_REMOVED lines=8> */
[C---:B------:R-:W-:Y:S01]  /*73e0*/  FMUL R14, R78.reuse, R18 ;  /* 0x000000124e0e7220 */ /* 0x040fe20000400000 */
[----:B------:R-:W-:Y:S01]  /*73f0*/  F2FP.F16.F32.PACK_AB R117, R15, R10 ;  /* 0x0000000a0f75723e */ /* 0x000fe200000000ff */
[C---:B------:R-:W-:Y:S01]  /*7400*/  FFMA R12, R81.reuse, R3, R12 ;  /* 0x00000003510c7223 */ /* 0x040fe2000000000c */
[--C-:B------:R-:W-:Y:S02]  /*7410*/  HADD2.F32 R3, -RZ, R99.reuse.H0_H0 ;  /* 0x20000063ff037230 */ /* 0x100fe40000004100 */
[C---:B------:R-:W-:Y:S01]  /*7420*/  FFMA R13, R81.reuse, R0, R13 ;  /* 0x00000000510d7223 */ /* 0x040fe2000000000d */
[----:B------:R-:W-:Y:S02]  /*7430*/  HADD2.F32 R2, -RZ, R99.H1_H1 ;  /* 0x30000063ff027230 */ /* 0x000fe40000004100 */
[C---:B------:R-:W-:Y:S01]  /*7440*/  FMUL R19, R78.reuse, R19 ;  /* 0x000000134e137220 */ /* 0x040fe20000400000 */
[--C-:B------:R-:W-:Y:S02]  /*7450*/  HADD2.F32 R83, -RZ, R104.reuse.H0_H0 ;  /* 0x20000068ff537230 */ /* 0x100fe40000004100 */
[----:B------:R-:W-:Y:S01]  /*7460*/  FFMA R14, R81, R3, R14 ;  /* 0x00000003510e7223 */ /* 0x000fe2000000000e */
[----:B------:R-:W-:Y:S01]  /*7470*/  F2FP.F16.F32.PACK_AB R118, R13, R12 ;  /* 0x0000000c0d76723e */ /* 0x000fe200000000ff */
        /* <DEDUP_REMOVED lines=38> */
[C---:B------:R-:W-:Y:S01]  /*76e0*/  FMUL R31, R78.reuse, R31 ;  /* 0x0000001f4e1f7220 */ /* 0x040fe20000400000 */
[----:B------:R3:W-:Y:S01]  /*76f0*/  STS.128 [R177+0x4400], R124 ;  /* 0x0044007cb1007388 */ /* 0x0007e20000000c00 */
[--C-:B------:R-:W-:Y:S02]  /*7700*/  HADD2.F32 R3, -RZ, R114.reuse.H0_H0 ;  /* 0x20000072ff037230 */ /* 0x100fe40000004100 */
[----:B------:R-:W-:Y:S01]  /*7710*/  FFMA R26, R81, R0, R26 ;  /* 0x00000000511a7223 */ /* 0x000fe2000000001a */
[----:B------:R-:W-:Y:S01]  /*7720*/  HADD2.F32 R0, -RZ, R113.H1_H1 ;  /* 0x30000071ff007230 */ /* 0x000fe20000004100 */
[----:B------:R-:W-:Y:S01]  /*7730*/  F2FP.F16.F32.PACK_AB R132, R25, R24 ;  /* 0x000000181984723e */ /* 0x000fe200000000ff */
[C---:B------:R-:W-:Y:S01]  /*7740*/  FMUL R28, R78.reuse, R32 ;  /* 0x000000204e1c7220 */ /* 0x040fe20000400000 */
[----:B------:R-:W-:Y:S02]  /*7750*/  HADD2.F32 R2, -RZ, R114.H1_H1 ;  /* 0x30000072ff027230 */ /* 0x000fe40000004100 */
[C---:B------:R-:W-:Y:S01]  /*7760*/  FMUL R29, R78.reuse, R33 ;  /* 0x000000214e1d7220 */ /* 0x040fe20000400000 */
[--C-:B------:R-:W-:Y:S02]  /*7770*/  HADD2.F32 R83, -RZ, R115.reuse.H0_H0 ;  /* 0x20000073ff537230 */ /* 0x100fe40000004100 */
[C---:B------:R-:W-:Y:S01]  /*7780*/  FFMA R31, R81.reuse, R0, R31 ;  /* 0x00000000511f7223 */ /* 0x040fe2000000001f */
[C---:B------:R-:W-:Y:S01]  /*7790*/  FFMA R28, R81.reuse, R3, R28 ;  /* 0x00000003511c7223 */ /* 0x040fe2000000001c */
[----:B------:R-:W-:Y:S01]  /*77a0*/  FFMA R29, R81, R2, R29 ;  /* 0x00000002511d7223 */ /* 0x000fe2000000001d */
[C---:B------:R-:W-:Y:S01]  /*77b0*/  FMUL R30, R78.reuse, R34 ;  /* 0x000000224e1e7220 */ /* 0x040fe20000400000 */
[----:B------:R-:W-:Y:S01]  /*77c0*/  HADD2.F32 R82, -RZ, R115.H1_H1 ;  /* 0x30000073ff527230 */ /* 0x000fe20000004100 */
[----:B------:R-:W-:Y:S01]  /*77d0*/  F2FP.F16.F32.PACK_AB R133, R31, R26 ;  /* 0x0000001a1f85723e */ /* 0x000fe200000000ff */
        /* <DEDUP_REMOVED lines=16> */
[----:B-1----:R-:W-:Y:S01]  /*78e0*/  F2FP.F16.F32.PACK_AB R92, R33, R32 ;  /* 0x00000020215c723e */ /* 0x002fe200000000ff */
        /* <DEDUP_REMOVED lines=42> */
[--C-:B------:R-:W-:Y:S02]  /*7b90*/  HADD2.F32 R3, -RZ, R136.reuse.H0_H0 ;  /* 0x20000088ff037230 */ /* 0x100fe40000004100 */
[C---:B------:R-:W-:Y:S01]  /*7ba0*/  FFMA R46, R81.reuse, R83, R46 ;  /* 0x00000053512e7223 */ /* 0x040fe2000000002e */
[C---:B------:R-:W-:Y:S01]  /*7bb0*/  FMUL R48, R78.reuse, R52 ;  /* 0x000000344e307220 */ /* 0x040fe20000400000 */
        /* <DEDUP_REMOVED lines=17> */
[C---:B------:R-:W-:Y:S01]  /*7cd0*/  FFMA R52, R81.reuse, R0, R52 ;  /* 0x0000000051347223 */ /* 0x040fe20000000034 */
[C---:B------:R-:W-:Y:S01]  /*7ce0*/  FFMA R53, R81.reuse, R2, R53 ;  /* 0x0000000251357223 */ /* 0x040fe20000000035 */
[----:B------:R-:W-:Y:S02]  /*7cf0*/  HADD2.F32 R0, -RZ, R139.H1_H1 ;  /* 0x3000008bff007230 */ /* 0x000fe40000004100 */
[----:B------:R-:W-:Y:S01]  /*7d00*/  FFMA R54, R81, R3, R54 ;  /* 0x0000000351367223 */ /* 0x000fe20000000036 */
[C---:B------:R-:W-:Y:S01]  /*7d10*/  FMUL R59, R78.reuse, R59 ;  /* 0x0000003b4e3b7220 */ /* 0x040fe20000400000 */
[--C-:B------:R-:W-:Y:S02]  /*7d20*/  HADD2.F32 R3, -RZ, R144.reuse.H0_H0 ;  /* 0x20000090ff037230 */ /* 0x100fe40000004100 */
[C---:B------:R-:W-:Y:S01]  /*7d30*/  FMUL R56, R78.reuse, R60 ;  /* 0x0000003c4e387220 */ /* 0x040fe20000400000 */
[----:B------:R-:W-:Y:S02]  /*7d40*/  HADD2.F32 R2, -RZ, R144.H1_H1 ;  /* 0x30000090ff027230 */ /* 0x000fe40000004100 */
[C---:B------:R-:W-:Y:S01]  /*7d50*/  FMUL R57, R78.reuse, R61 ;  /* 0x0000003d4e397220 */ /* 0x040fe20000400000 */
[--C-:B------:R-:W-:Y:S01]  /*7d60*/  HADD2.F32 R83, -RZ, R145.reuse.H0_H0 ;  /* 0x20000091ff537230 */ /* 0x100fe20000004100 */
[----:B------:R-:W-:Y:S01]  /*7d70*/  F2FP.F16.F32.PACK_AB R118, R45, R44 ;  /* 0x0000002c2d76723e */ /* 0x000fe200000000ff */
[C---:B------:R-:W-:Y:S01]  /*7d80*/  FMUL R58, R78.reuse, R62 ;  /* 0x0000003e4e3a7220 */ /* 0x040fe20000400000 */
[----:B------:R-:W-:Y:S01]  /*7d90*/  F2FP.F16.F32.PACK_AB R119, R51, R46 ;  /* 0x0000002e3377723e */ /* 0x000fe200000000ff */
[C---:B------:R-:W-:Y:S01]  /*7da0*/  FFMA R59, R81.reuse, R0, R59 ;  /* 0x00000000513b7223 */ /* 0x040fe2000000003b */
[C---:B------:R-:W-:Y:S01]  /*7db0*/  FFMA R56, R81.reuse, R3, R56 ;  /* 0x0000000351387223 */ /* 0x040fe20000000038 */
[----:B------:R-:W-:Y:S02]  /*7dc0*/  HADD2.F32 R0, -RZ, R145.H1_H1 ;  /* 0x30000091ff007230 */ /* 0x000fe40000004100 */
[C---:B------:R-:W-:Y:S01]  /*7dd0*/  FFMA R57, R81.reuse, R2, R57 ;  /* 0x0000000251397223 */ /* 0x040fe20000000039 */
[----:B------:R1:W-:Y:S01]  /*7de0*/  STS.128 [R182+0x4400], R116 ;  /* 0x00440074b6007388 */ /* 0x0003e20000000c00 */
[C---:B------:R-:W-:Y:S01]  /*7df0*/  FMUL R63, R78.reuse, R63 ;  /* 0x0000003f4e3f7220 */ /* 0x040fe20000400000 */
[--C-:B------:R-:W-:Y:S02]  /*7e00*/  HADD2.F32 R3, -RZ, R146.reuse.H0_H0 ;  /* 0x20000092ff037230 */ /* 0x100fe40000004100 */
[C---:B------:R-:W-:Y:S01]  /*7e10*/  FFMA R58, R81.reuse, R83, R58 ;  /* 0x00000053513a7223 */ /* 0x040fe2000000003a */
        /* <DEDUP_REMOVED lines=8> */
[----:B---3--:R-:W-:Y:S01]  /*7ea0*/  F2FP.F16.F32.PACK_AB R124, R49, R48 ;  /* 0x00000030317c723e */ /* 0x008fe200000000ff */
[----:B------:R-:W-:Y:S01]  /*7eb0*/  FFMA R60, R81, R3, R60 ;  /* 0x00000003513c7223 */ /* 0x000fe2000000003c */
[----:B------:R-:W-:Y:S01]  /*7ec0*/  F2FP.F16.F32.PACK_AB R125, R55, R50 ;  /* 0x00000032377d723e */ /* 0x000fe200000000ff */
[----:B------:R-:W-:Y:S01]  /*7ed0*/  FFMA R61, R81, R2, R61 ;  /* 0x00000002513d7223 */ /* 0x000fe2000000003d */
[----:B------:R-:W-:Y:S01]  /*7ee0*/  F2FP.F16.F32.PACK_AB R126, R53, R52 ;  /* 0x00000034357e723e */ /* 0x000fe200000000ff */
[----:B------:R-:W-:Y:S01]  /*7ef0*/  FFMA R62, R81, R83, R62 ;  /* 0x00000053513e7223 */ /* 0x000fe2000000003e */
[----:B------:R-:W-:Y:S01]  /*7f00*/  F2FP.F16.F32.PACK_AB R127, R59, R54 ;  /* 0x000000363b7f723e */ /* 0x000fe200000000ff */
[----:B------:R-:W-:Y:S01]  /*7f10*/  FFMA R67, R81, R82, R67 ;  /* 0x0000005251437223 */ /* 0x000fe20000000043 */
[----:B----4-:R-:W-:Y:S02]  /*7f20*/  F2FP.F16.F32.PACK_AB R132, R57, R56 ;  /* 0x000000383984723e */ /* 0x010fe400000000ff */
[----:B------:R-:W-:Y:S01]  /*7f30*/  F2FP.F16.F32.PACK_AB R133, R63, R58 ;  /* 0x0000003a3f85723e */ /* 0x000fe200000000ff */
[----:B------:R1:W-:Y:S01]  /*7f40*/  STS.128 [R174+0x4400], R124 ;  /* 0x0044007cae007388 */ /* 0x0003e20000000c00 */
[----:B------:R-:W-:Y:S02]  /*7f50*/  F2FP.F16.F32.PACK_AB R134, R61, R60 ;  /* 0x0000003c3d86723e */ /* 0x000fe400000000ff */
[----:B------:R-:W-:Y:S02]  /*7f60*/  F2FP.F16.F32.PACK_AB R135, R67, R62 ;  /* 0x0000003e4387723e */ /* 0x000fe400000000ff */
[----:B------:R-:W-:Y:S02]  /*7f70*/  LEA R0, R101, UR48, 0x3 ;  /* 0x0000003065007c11 */ /* 0x000fe4000f8e18ff */
[----:B------:R-:W-:Y:S01]  /*7f80*/  @P6 SHF.L.U32 R3, R167, 0x1f, RZ ;  /* 0x0000001fa7036819 */ /* 0x000fe200000006ff */
        /* <DEDUP_REMOVED lines=9> */
[----:B------:R-:W-:Y:S02]  /*8020*/  UIADD3 UR8, UP0, UPT, UR52, 0x680, URZ ;  /* 0x0000068034087890 */ /* 0x000fe4000ff1e0ff */
[----:B------:R-:W-:Y:S02]  /*8030*/  UIADD3 UR5, UPT, UPT, UR41, 0x40, URZ ;  /* 0x0000004029057890 */ /* 0x000fe4000fffe0ff */
[----:B------:R-:W-:Y:S02]  /*8040*/  UIADD3 UR4, UPT, UPT, UR48, 0x4400, URZ ;  /* 0x0000440030047890 */ /* 0x000fe4000fffe0ff */
[----:B------:R-:W-:Y:S01]  /*8050*/  UIADD3.X UR9, UPT, UPT, URZ, UR53, URZ, UP0, !UPT ;  /* 0x00000035ff097290 */ /* 0x000fe200087fe4ff */
[----:B------:R-:W-:Y:S01]  /*8060*/  UMOV UR6, UR42 ;  /* 0x0000002a00067c82 */ /* 0x000fe20008000000 */
[----:B------:R-:W-:Y:S07]  /*8070*/  UMOV UR7, UR36 ;  /* 0x0000002400077c82 */ /* 0x000fee0008000000 */
[----:B------:R2:W-:Y:S01]  /*8080*/  UTMASTG.3D [UR4], [UR8] ;  /* 0x00000004080073b5 */ /* 0x0005e20008010000 */
[----:B------:R0:W-:Y:S01]  /*8090*/  UTMACMDFLUSH ;  /* 0x00000000000079b7 */ /* 0x0001e20000000000 */
[----:B--2---:R-:W-:Y:S04]  /*80a0*/  DEPBAR.LE SB0, 0x1 ;  /* 0x000080400000791a */ /* 0x004fe80000000000 */
.L_x_105:
[----:B------:R-:W-:Y:S05]  /*80b0*/  BSYNC.RECONVERGENT B0 ;  /* 0x0000000000007941 */ /* 0x000fea0003800200 */
.L_x_104:
[----:B------:R-:W-:Y:S01]  /*80c0*/  BAR.SYNC.DEFER_BLOCKING 0x1, 0x80 ;  /* 0x0042000000007b1d */ /* 0x000fe20000010000 */
[----:B------:R-:W-:Y:S04]  /*80d0*/  UIADD3 UR40, UPT, UPT, UR51, 0x1, URZ ;  /* 0x0000000133287890 */ /* 0x000fe8000fffe0ff */
[----:B------:R-:W-:Y:S04]  /*80e0*/  UISETP.NE.AND UP0, UPT, UR40, 0x4, UPT ;  /* 0x000000042800788c */ /* 0x000fe8000bf05270 */
[----:B------:R-:W-:Y:S01]  /*80f0*/  USEL UR40, UR40, URZ, UP0 ;  /* 0x000000ff28287287 */ /* 0x000fe20008000000 */
[----:B------:R2:W-:Y:S01]  /*8100*/  @P6 SYNCS.ARRIVE.TRANS64.RED.A1T0 RZ, [R85+URZ], RZ ;  /* 0x000000ff55ff69a7 */ /* 0x0005e200081004ff */
[----:B------:R-:W-:Y:S01]  /*8110*/  BSSY B1, `(.L_x_106) ;  /* 0x0000020000017945 */ /* 0x000fe20003800000 */
[----:B------:R-:W3:Y:S02]  /*8120*/  @P6 SYNCS.PHASECHK.TRANS64.TRYWAIT P0, [R0+URZ+0x30], R3 ;  /* 0x00003003000065a7 */ /* 0x000ee400080011ff */
[----:B---3--:R-:W-:Y:S01]  /*8130*/  @P6 SEL R103, RZ, 0x1, !P0 ;  /* 0x00000001ff676807 */ /* 0x008fe20004000000 */
[----:B--2---:R-:W-:Y:S06]  /*8140*/  @!P6 BRA `(.L_x_107) ;  /* 0x000000000070e947 */ /* 0x004fec0003800000 */
        /* <DEDUP_REMOVED lines=9> */
[----:B------:R-:W-:Y:S04]  /*81e0*/  SHF.L.U32 R7, R167, 0x1f, RZ ;  /* 0x0000001fa7077819 */ /* 0x000fe800000006ff */
[----:B------:R-:W2:Y:S02]  /*81f0*/  SYNCS.PHASECHK.TRANS64.TRYWAIT P0, [R0+URZ+0x30], R7 ;  /* 0x00003007000075a7 */ /* 0x000ea400080011ff */
[----:B--2---:R-:W-:Y:S05]  /*8200*/  @!P0 BRA `(.L_x_110) ;  /* 0x0000003400008947 */ /* 0x004fea0003800000 */
.L_x_109:
[----:B------:R-:W-:Y:S05]  /*8210*/  BSYNC B0 ;  /* 0x0000000000007941 */ /* 0x000fea0003800000 */
.L_x_108:
        /* <DEDUP_REMOVED lines=15> */
.L_x_107:
[----:B------:R-:W-:Y:S05]  /*8310*/  BSYNC B1 ;  /* 0x0000000000017941 */ /* 0x000fea0003800000 */
.L_x_106:
        /* <DEDUP_REMOVED lines=21> */
.L_x_111:
[----:B------:R-:W-:Y:S05]  /*8470*/  WARPSYNC.ALL ;  /* 0x0000000000007948 */ /* 0x000fea0003800000 */
[----:B------:R-:W-:Y:S01]  /*8480*/  R2UR UR4, R80 ;  /* 0x00000000500472ca */ /* 0x000fe200000e0000 */
[--C-:B----4-:R-:W-:Y:S01]  /*8490*/  HADD2.F32 R82, -RZ, R88.reuse.H0_H0 ;  /* 0x20000058ff527230 */ /* 0x110fe20000004100 */
[----:B------:R-:W-:Y:S01]  /*84a0*/  ISETP.NE.AND P6, PT, R176, RZ, PT ;  /* 0x000000ffb000720c */ /* 0x000fe20003fc5270 */
[----:B------:R-:W-:Y:S01]  /*84b0*/  HADD2.F32 R83, -RZ, R88.H1_H1 ;  /* 0x30000058ff537230 */ /* 0x000fe20000004100 */
[----:B------:R-:W-:Y:S01]  /*84c0*/  MOV R3, UR40 ;  /* 0x0000002800037c02 */ /* 0x000fe20008000f00 */
[----:B------:R-:W-:Y:S01]  /*84d0*/  BSSY.RECONVERGENT B0, `(.L_x_112) ;  /* 0x0000100000007945 */ /* 0x000fe20003800200 */
[----:B------:R-:W-:Y:S02]  /*84e0*/  MOV R84, UR37 ;  /* 0x0000002500547c02 */ /* 0x000fe40008000f00 */
[----:B------:R-:W-:Y:S05]  /*84f0*/  ISETP.NE.AND P0, PT, R170, RZ, PT ;  /* 0x000000ffaa00720c */ /* 0x000fea0003f05270 */
[----:B------:R-:W3:Y:S02]  /*8500*/  LDTM.x64 R4, tmem[UR4+0x80] ;  /* 0x00008004000479ee */ /* 0x000ee40008340000 */
[----:B------:R-:W-:Y:S04]  /*8510*/  @P6 LEA R3, R3, UR48, 0x3 ;  /* 0x0000003003036c11 */ /* 0x000fe8000f8e18ff */
[----:B------:R-:W-:Y:S04]  /*8520*/  @P6 IADD3 R3, PT, PT, R3, 0x50, RZ ;  /* 0x0000005003036810 */ /* 0x000fe80007ffe0ff */
[----:B------:R-:W-:Y:S01]  /*8530*/  @P6 PRMT R84, R84, 0x654, R3 ;  /* 0x0000065454546816 */ /* 0x000fe20000000003 */
[C---:B---3--:R-:W-:Y:S01]  /*8540*/  FMUL R0, R78.reuse, R4 ;  /* 0x000000044e007220 */ /* 0x048fe20000400000 */
[C---:B------:R-:W-:Y:S01]  /*8550*/  FMUL R3, R78.reuse, R6 ;  /* 0x000000064e037220 */ /* 0x040fe20000400000 */
[C---:B------:R-:W-:Y:S01]  /*8560*/  FMUL R4, R78.reuse, R8 ;  /* 0x000000084e047220 */ /* 0x040fe20000400000 */
[C---:B------:R-:W-:Y:S01]  /*8570*/  FMUL R6, R78.reuse, R10 ;  /* 0x0000000a4e067220 */ /* 0x040fe20000400000 */
[C---:B------:R-:W-:Y:S01]  /*8580*/  FFMA R0, R81.reuse, R82, R0 ;  /* 0x0000005251007223 */ /* 0x040fe20000000000 */
[C---:B------:R-:W-:Y:S01]  /*8590*/  FMUL R8, R78.reuse, R12 ;  /* 0x0000000c4e087220 */ /* 0x040fe20000400000 */
        /* <DEDUP_REMOVED lines=38> */
[--C-:B------:R-:W-:Y:S02]  /*8800*/  HADD2.F32 R64, -RZ, R89.reuse.H0_H0 ;  /* 0x20000059ff407230 */ /* 0x100fe40000004100 */
[C---:B------:R-:W-:Y:S01]  /*8810*/  FMUL R49, R78.reuse, R53 ;  /* 0x000000354e317220 */ /* 0x040fe20000400000 */
[C---:B------:R-:W-:Y:S01]  /*8820*/  FMUL R62, R78.reuse, R66 ;  /* 0x000000424e3e7220 */ /* 0x040fe20000400000 */
[----:B------:R-:W-:Y:S02]  /*8830*/  HADD2.F32 R66, -RZ, R89.H1_H1 ;  /* 0x30000059ff427230 */ /* 0x000fe40000004100 */
[C---:B------:R-:W-:Y:S01]  /*8840*/  FMUL R53, R78.reuse, R57 ;  /* 0x000000394e357220 */ /* 0x040fe20000400000 */
[C---:B------:R-:W-:Y:S01]  /*8850*/  FMUL R7, R78.reuse, R7 ;  /* 0x000000074e077220 */ /* 0x040fe20000400000 */
[C---:B------:R-:W-:Y:S01]  /*8860*/  FMUL R57, R78.reuse, R61 ;  /* 0x0000003d4e397220 */ /* 0x040fe20000400000 */
[----:B------:R-:W-:Y:S01]  /*8870*/  FMUL R61, R78, R65 ;  /* 0x000000414e3d7220 */ /* 0x000fe20000400000 */
[--C-:B------:R-:W-:Y:S02]  /*8880*/  HADD2.F32 R65, -RZ, R90.reuse.H0_H0 ;  /* 0x2000005aff417230 */ /* 0x100fe40000004100 */
[C---:B------:R-:W-:Y:S01]  /*8890*/  FFMA R2, R81.reuse, R83, R2 ;  /* 0x0000005351027223 */ /* 0x040fe20000000002 */
[C---:B------:R-:W-:Y:S01]  /*88a0*/  FFMA R3, R81.reuse, R64, R3 ;  /* 0x0000004051037223 */ /* 0x040fe20000000003 */
[----:B------:R-:W-:Y:S02]  /*88b0*/  HADD2.F32 R64, -RZ, R90.H1_H1 ;  /* 0x3000005aff407230 */ /* 0x000fe40000004100 */
[C---:B------:R-:W-:Y:S01]  /*88c0*/  FFMA R7, R81.reuse, R66, R7 ;  /* 0x0000004251077223 */ /* 0x040fe20000000007 */
[----:B------:R-:W-:Y:S01]  /*88d0*/  FFMA R4, R81, R65, R4 ;  /* 0x0000004151047223 */ /* 0x000fe20000000004 */
[--C-:B------:R-:W-:Y:S01]  /*88e0*/  HADD2.F32 R65, -RZ, R91.reuse.H0_H0 ;  /* 0x2000005bff417230 */ /* 0x100fe20000004100 */
[----:B-1----:R-:W-:Y:S01]  /*88f0*/  F2FP.F16.F32.PACK_AB R92, R2, R0 ;  /* 0x00000000025c723e */ /* 0x002fe200000000ff */
[----:B------:R-:W-:Y:S01]  /*8900*/  HADD2.F32 R0, -RZ, R91.H1_H1 ;  /* 0x3000005bff007230 */ /* 0x000fe20000004100 */
[----:B------:R-:W-:Y:S01]  /*8910*/  F2FP.F16.F32.PACK_AB R93, R7, R3 ;  /* 0x00000003075d723e */ /* 0x000fe200000000ff */
[--C-:B--2---:R-:W-:Y:S02]  /*8920*/  HADD2.F32 R3, -RZ, R96.reuse.H0_H0 ;  /* 0x20000060ff037230 */ /* 0x104fe40000004100 */
[C---:B------:R-:W-:Y:S01]  /*8930*/  FMUL R11, R78.reuse, R11 ;  /* 0x0000000b4e0b7220 */ /* 0x040fe20000400000 */
[----:B------:R-:W-:Y:S02]  /*8940*/  HADD2.F32 R2, -RZ, R96.H1_H1 ;  /* 0x30000060ff027230 */ /* 0x000fe40000004100 */
[C---:B------:R-:W-:Y:S01]  /*8950*/  FFMA R5, R81.reuse, R64, R5 ;  /* 0x0000004051057223 */ /* 0x040fe20000000005 */
[C---:B------:R-:W-:Y:S01]  /*8960*/  FFMA R6, R81.reuse, R65, R6 ;  /* 0x0000004151067223 */ /* 0x040fe20000000006 */
[C---:B------:R-:W-:Y:S01]  /*8970*/  FFMA R11, R81.reuse, R0, R11 ;  /* 0x00000000510b7223 */ /* 0x040fe2000000000b */
[--C-:B------:R-:W-:Y:S02]  /*8980*/  HADD2.F32 R0, -RZ, R97.reuse.H0_H0 ;  /* 0x20000061ff007230 */ /* 0x100fe40000004100 */
[C---:B------:R-:W-:Y:S01]  /*8990*/  FFMA R8, R81.reuse, R3, R8 ;  /* 0x0000000351087223 */ /* 0x040fe20000000008 */
[--C-:B------:R-:W-:Y:S02]  /*89a0*/  HADD2.F32 R3, -RZ, R98.reuse.H0_H0 ;  /* 0x20000062ff037230 */ /* 0x100fe40000004100 */
[C---:B------:R-:W-:Y:S01]  /*89b0*/  FFMA R9, R81.reuse, R2, R9 ;  /* 0x0000000251097223 */ /* 0x040fe20000000009 */
[----:B------:R-:W-:Y:S02]  /*89c0*/  HADD2.F32 R2, -RZ, R97.H1_H1 ;  /* 0x30000061ff027230 */ /* 0x000fe40000004100 */
[C---:B------:R-:W-:Y:S01]  /*89d0*/  FMUL R15, R78.reuse, R15 ;  /* 0x0000000f4e0f7220 */ /* 0x040fe20000400000 */
[----:B------:R-:W-:Y:S01]  /*89e0*/  FFMA R10, R81, R0, R10 ;  /* 0x00000000510a7223 */ /* 0x000fe2000000000a */
[----:B------:R-:W-:Y:S01]  /*89f0*/  HADD2.F32 R0, -RZ, R98.H1_H1 ;  /* 0x30000062ff007230 */ /* 0x000fe20000004100 */
[----:B------:R-:W-:Y:S01]  /*8a00*/  F2FP.F16.F32.PACK_AB R94, R5, R4 ;  /* 0x00000004055e723e */ /* 0x000fe200000000ff */
[--C-:B------:R-:W-:Y:S02]  /*8a10*/  HADD2.F32 R5, -RZ, R104.reuse.H0_H0 ;  /* 0x20000068ff057230 */ /* 0x100fe40000004100 */
[C---:B------:R-:W-:Y:S01]  /*8a20*/  FFMA R15, R81.reuse, R2, R15 ;  /* 0x00000002510f7223 */ /* 0x040fe2000000000f */
[--C-:B------:R-:W-:Y:S02]  /*8a30*/  HADD2.F32 R2, -RZ, R99.reuse.H1_H1 ;  /* 0x30000063ff027230 */ /* 0x100fe40000004100 */
[C---:B------:R-:W-:Y:S01]  /*8a40*/  FFMA R12, R81.reuse, R3, R12 ;  /* 0x00000003510c7223 */ /* 0x040fe2000000000c */
[----:B------:R-:W-:Y:S02]  /*8a50*/  HADD2.F32 R3, -RZ, R99.H0_H0 ;  /* 0x20000063ff037230 */ /* 0x000fe40000004100 */
[C---:B------:R-:W-:Y:S01]  /*8a60*/  FMUL R19, R78.reuse, R19 ;  /* 0x000000134e137220 */ /* 0x040fe20000400000 */
[----:B------:R-:W-:Y:S02]  /*8a70*/  HADD2.F32 R4, -RZ, R107.H1_H1 ;  /* 0x3000006bff047230 */ /* 0x000fe40000004100 */
[C---:B------:R-:W-:Y:S01]  /*8a80*/  FFMA R13, R81.reuse, R0, R13 ;  /* 0x00000000510d7223 */ /* 0x040fe2000000000d */
[----:B------:R-:W-:Y:S02]  /*8a90*/  HADD2.F32 R0, -RZ, R104.H1_H1 ;  /* 0x30000068ff007230 */ /* 0x000fe40000004100 */
[C---:B------:R-:W-:Y:S01]  /*8aa0*/  FFMA R14, R81.reuse, R3, R14 ;  /* 0x00000003510e7223 */ /* 0x040fe2000000000e */
[--C-:B------:R-:W-:Y:S02]  /*8ab0*/  HADD2.F32 R3, -RZ, R106.reuse.H0_H0 ;  /* 0x2000006aff037230 */ /* 0x100fe40000004100 */
[C---:B------:R-:W-:Y:S01]  /*8ac0*/  FFMA R19, R81.reuse, R2, R19 ;  /* 0x0000000251137223 */ /* 0x040fe20000000013 */
[----:B------:R-:W-:Y:S02]  /*8ad0*/  HADD2.F32 R2, -RZ, R105.H0_H0 ;  /* 0x20000069ff027230 */ /* 0x000fe40000004100 */
[C---:B------:R-:W-:Y:S01]  /*8ae0*/  FFMA R16, R81.reuse, R5, R16 ;  /* 0x0000000551107223 */ /* 0x040fe20000000010 */
[----:B------:R-:W-:Y:S02]  /*8af0*/  HADD2.F32 R5, -RZ, R107.H0_H0 ;  /* 0x2000006bff057230 */ /* 0x000fe40000004100 */
[C---:B------:R-:W-:Y:S01]  /*8b00*/  FFMA R17, R81.reuse, R0, R17 ;  /* 0x0000000051117223 */ /* 0x040fe20000000011 */
[----:B------:R-:W-:Y:S02]  /*8b10*/  HADD2.F32 R0, -RZ, R105.H1_H1 ;  /* 0x30000069ff007230 */ /* 0x000fe40000004100 */
[C---:B------:R-:W-:Y:S01]  /*8b20*/  FMUL R23, R78.reuse, R23 ;  /* 0x000000174e177220 */ /* 0x040fe20000400000 */
[C---:B------:R-:W-:Y:S01]  /*8b30*/  FFMA R18, R81.reuse, R2, R18 ;  /* 0x0000000251127223 */ /* 0x040fe20000000012 */
[----:B------:R-:W-:Y:S02]  /*8b40*/  HADD2.F32 R2, -RZ, R106.H1_H1 ;  /* 0x3000006aff027230 */ /* 0x000fe40000004100 */
[C---:B------:R-:W-:Y:S01]  /*8b50*/  FMUL R27, R78.reuse, R27 ;  /* 0x0000001b4e1b7220 */ /* 0x040fe20000400000 */
[C---:B------:R-:W-:Y:S01]  /*8b60*/  FFMA R23, R81.reuse, R0, R23 ;  /* 0x0000000051177223 */ /* 0x040fe20000000017 */
[----:B------:R-:W-:Y:S02]  /*8b70*/  HADD2.F32 R0, -RZ, R112.H0_H0 ;  /* 0x20000070ff007230 */ /* 0x000fe40000004100 */
[C---:B------:R-:W-:Y:S01]  /*8b80*/  FFMA R20, R81.reuse, R3, R20 ;  /* 0x0000000351147223 */ /* 0x040fe20000000014 */
[----:B------:R-:W-:Y:S02]  /*8b90*/  HADD2.F32 R3, -RZ, R114.H0_H0 ;  /* 0x20000072ff037230 */ /* 0x000fe40000004100 */
[C---:B------:R-:W-:Y:S01]  /*8ba0*/  FFMA R21, R81.reuse, R2, R21 ;  /* 0x0000000251157223 */ /* 0x040fe20000000015 */
[C---:B------:R-:W-:Y:S01]  /*8bb0*/  FFMA R22, R81.reuse, R5, R22 ;  /* 0x0000000551167223 */ /* 0x040fe20000000016 */
[C---:B------:R-:W-:Y:S01]  /*8bc0*/  FFMA R27, R81.reuse, R4, R27 ;  /* 0x00000004511b7223 */ /* 0x040fe2000000001b */
[C---:B------:R-:W-:Y:S01]  /*8bd0*/  FFMA R24, R81.reuse, R0, R24 ;  /* 0x0000000051187223 */ /* 0x040fe20000000018 */
[----:B------:R-:W-:Y:S02]  /*8be0*/  HADD2.F32 R2, -RZ, R112.H1_H1 ;  /* 0x30000070ff027230 */ /* 0x000fe40000004100 */
[C---:B------:R-:W-:Y:S01]  /*8bf0*/  FMUL R31, R78.reuse, R31 ;  /* 0x0000001f4e1f7220 */ /* 0x040fe20000400000 */
[----:B------:R-:W-:Y:S02]  /*8c00*/  HADD2.F32 R0, -RZ, R113.H0_H0 ;  /* 0x20000071ff007230 */ /* 0x000fe40000004100 */
[C---:B------:R-:W-:Y:S01]  /*8c10*/  FMUL R35, R78.reuse, R35 ;  /* 0x000000234e237220 */ /* 0x040fe20000400000 */
[----:B------:R-:W-:Y:S02]  /*8c20*/  HADD2.F32 R5, -RZ, R115.H0_H0 ;  /* 0x20000073ff057230 */ /* 0x000fe40000004100 */
[C---:B------:R-:W-:Y:S01]  /*8c30*/  FFMA R25, R81.reuse, R2, R25 ;  /* 0x0000000251197223 */ /* 0x040fe20000000019 */
[----:B------:R-:W-:Y:S02]  /*8c40*/  HADD2.F32 R2, -RZ, R114.H1_H1 ;  /* 0x30000072ff027230 */ /* 0x000fe40000004100 */
[----:B------:R-:W-:Y:S01]  /*8c50*/  FFMA R26, R81, R0, R26 ;  /* 0x00000000511a7223 */ /* 0x000fe2000000001a */
[----:B------:R-:W-:Y:S02]  /*8c60*/  HADD2.F32 R0, -RZ, R113.H1_H1 ;  /* 0x30000071ff007230 */ /* 0x000fe40000004100 */
[C---:B------:R-:W-:Y:S01]  /*8c70*/  FMUL R39, R78.reuse, R39 ;  /* 0x000000274e277220 */ /* 0x040fe20000400000 */
[----:B------:R-:W-:Y:S01]  /*8c80*/  HADD2.F32 R4, -RZ, R115.H1_H1 ;  /* 0x30000073ff047230 */ /* 0x000fe20000004100 */
[----:B------:R-:W-:Y:S01]  /*8c90*/  F2FP.F16.F32.PACK_AB R95, R11, R6 ;  /* 0x000000060b5f723e */ /* 0x000fe200000000ff */
[C---:B------:R-:W-:Y:S01]  /*8ca0*/  FMUL R43, R78.reuse, R43 ;  /* 0x0000002b4e2b7220 */ /* 0x040fe20000400000 */
[C---:B------:R-:W-:Y:S01]  /*8cb0*/  FFMA R31, R81.reuse, R0, R31 ;  /* 0x00000000511f7223 */ /* 0x040fe2000000001f */
[--C-:B------:R-:W-:Y:S02]  /*8cc0*/  HADD2.F32 R0, -RZ, R120.reuse.H0_H0 ;  /* 0x20000078ff007230 */ /* 0x100fe40000004100 */
[C---:B------:R-:W-:Y:S01]  /*8cd0*/  FFMA R28, R81.reuse, R3, R28 ;  /* 0x00000003511c7223 */ /* 0x040fe2000000001c */
[----:B------:R1:W-:Y:S01]  /*8ce0*/  STS.128 [R178+UR48+0x8400], R92 ;  /* 0x0084005cb2007988 */ /* 0x0003e20008000c30 */
[C---:B------:R-:W-:Y:S01]  /*8cf0*/  FFMA R29, R81.reuse, R2, R29 ;  /* 0x00000002511d7223 */ /* 0x040fe2000000001d */
[C---:B------:R-:W-:Y:S01]  /*8d00*/  FFMA R30, R81.reuse, R5, R30 ;  /* 0x00000005511e7223 */ /* 0x040fe2000000001e */
[C---:B------:R-:W-:Y:S01]  /*8d10*/  FFMA R35, R81.reuse, R4, R35 ;  /* 0x0000000451237223 */ /* 0x040fe20000000023 */
[----:B------:R-:W-:Y:S02]  /*8d20*/  HADD2.F32 R2, -RZ, R120.H1_H1 ;  /* 0x30000078ff027230 */ /* 0x000fe40000004100 */
[----:B------:R-:W-:Y:S01]  /*8d30*/  FFMA R32, R81, R0, R32 ;  /* 0x0000000051207223 */ /* 0x000fe20000000020 */
[--C-:B------:R-:W-:Y:S01]  /*8d40*/  HADD2.F32 R3, -RZ, R121.reuse.H0_H0 ;  /* 0x20000079ff037230 */ /* 0x100fe20000004100 */
[----:B------:R-:W-:Y:S01]  /*8d50*/  F2FP.F16.F32.PACK_AB R8, R9, R8 ;  /* 0x000000080908723e */ /* 0x000fe200000000ff */
[----:B------:R-:W-:Y:S02]  /*8d60*/  HADD2.F32 R0, -RZ, R121.H1_H1 ;  /* 0x30000079ff007230 */ /* 0x000fe40000004100 */
[C---:B------:R-:W-:Y:S01]  /*8d70*/  FFMA R33, R81.reuse, R2, R33 ;  /* 0x0000000251217223 */ /* 0x040fe20000000021 */
[--C-:B------:R-:W-:Y:S02]  /*8d80*/  HADD2.F32 R5, -RZ, R123.reuse.H0_H0 ;  /* 0x2000007bff057230 */ /* 0x100fe40000004100 */
[C---:B------:R-:W-:Y:S01]  /*8d90*/  FFMA R34, R81.reuse, R3, R34 ;  /* 0x0000000351227223 */ /* 0x040fe20000000022 */
[--C-:B------:R-:W-:Y:S02]  /*8da0*/  HADD2.F32 R3, -RZ, R122.reuse.H0_H0 ;  /* 0x2000007aff037230 */ /* 0x100fe40000004100 */
[----:B------:R-:W-:Y:S01]  /*8db0*/  FFMA R39, R81, R0, R39 ;  /* 0x0000000051277223 */ /* 0x000fe20000000027 */
[----:B------:R-:W-:Y:S01]  /*8dc0*/  HADD2.F32 R0, -RZ, R122.H1_H1 ;  /* 0x3000007aff007230 */ /* 0x000fe20000004100 */
[----:B------:R-:W-:Y:S01]  /*8dd0*/  F2FP.F16.F32.PACK_AB R9, R15, R10 ;  /* 0x0000000a0f09723e */ /* 0x000fe200000000ff */
[----:B------:R-:W-:Y:S02]  /*8de0*/  HADD2.F32 R2, -RZ, R123.H1_H1 ;  /* 0x3000007bff027230 */ /* 0x000fe40000004100 */
[C---:B------:R-:W-:Y:S01]  /*8df0*/  FFMA R36, R81.reuse, R3, R36 ;  /* 0x0000000351247223 */ /* 0x040fe20000000024 */
[--C-:B------:R-:W-:Y:S02]  /*8e00*/  HADD2.F32 R3, -RZ, R129.reuse.H0_H0 ;  /* 0x20000081ff037230 */ /* 0x100fe40000004100 */
[C---:B------:R-:W-:Y:S01]  /*8e10*/  FFMA R37, R81.reuse, R0, R37 ;  /* 0x0000000051257223 */ /* 0x040fe20000000025 */
[C---:B------:R-:W-:Y:S01]  /*8e20*/  FFMA R38, R81.reuse, R5, R38 ;  /* 0x0000000551267223 */ /* 0x040fe20000000026 */
[--C-:B------:R-:W-:Y:S02]  /*8e30*/  HADD2.F32 R0, -RZ, R128.reuse.H0_H0 ;  /* 0x20000080ff007230 */ /* 0x100fe40000004100 */
[----:B------:R-:W-:Y:S01]  /*8e40*/  FFMA R43, R81, R2, R43 ;  /* 0x00000002512b7223 */ /* 0x000fe2000000002b */
[----:B------:R-:W-:Y:S01]  /*8e50*/  HADD2.F32 R2, -RZ, R128.H1_H1 ;  /* 0x30000080ff027230 */ /* 0x000fe20000004100 */
[----:B------:R-:W-:Y:S01]  /*8e60*/  F2FP.F16.F32.PACK_AB R10, R13, R12 ;  /* 0x0000000c0d0a723e */ /* 0x000fe200000000ff */
[C---:B------:R-:W-:Y:S01]  /*8e70*/  FMUL R47, R78.reuse, R47 ;  /* 0x0000002f4e2f7220 */ /* 0x040fe20000400000 */
[----:B------:R-:W-:Y:S01]  /*8e80*/  F2FP.F16.F32.PACK_AB R11, R19, R14 ;  /* 0x0000000e130b723e */ /* 0x000fe200000000ff */
[C---:B------:R-:W-:Y:S01]  /*8e90*/  FFMA R40, R81.reuse, R0, R40 ;  /* 0x0000000051287223 */ /* 0x040fe20000000028 */
[----:B------:R-:W-:Y:S02]  /*8ea0*/  HADD2.F32 R0, -RZ, R129.H1_H1 ;  /* 0x30000081ff007230 */ /* 0x000fe40000004100 */
[C---:B------:R-:W-:Y:S01]  /*8eb0*/  FFMA R41, R81.reuse, R2, R41 ;  /* 0x0000000251297223 */ /* 0x040fe20000000029 */
[----:B------:R-:W-:Y:S01]  /*8ec0*/  FFMA R42, R81, R3, R42 ;  /* 0x00000003512a7223 */ /* 0x000fe2000000002a */
[----:B------:R1:W-:Y:S01]  /*8ed0*/  STS.128 [R179+0x8400], R8 ;  /* 0x00840008b3007388 */ /* 0x0003e20000000c00 */
[--C-:B------:R-:W-:Y:S01]  /*8ee0*/  HADD2.F32 R3, -RZ, R130.reuse.H0_H0 ;  /* 0x20000082ff037230 */ /* 0x100fe20000004100 */
[----:B------:R-:W-:Y:S01]  /*8ef0*/  F2FP.F16.F32.PACK_AB R16, R17, R16 ;  /* 0x000000101110723e */ /* 0x000fe200000000ff */
[----:B------:R-:W-:Y:S01]  /*8f00*/  HADD2.F32 R2, -RZ, R130.H1_H1 ;  /* 0x30000082ff027230 */ /* 0x000fe20000004100 */
[----:B------:R-:W-:Y:S01]  /*8f10*/  F2FP.F16.F32.PACK_AB R17, R23, R18 ;  /* 0x000000121711723e */ /* 0x000fe200000000ff */
[----:B------:R-:W-:Y:S01]  /*8f20*/  FFMA R47, R81, R0, R47 ;  /* 0x00000000512f7223 */ /* 0x000fe2000000002f */
[--C-:B------:R-:W-:Y:S01]  /*8f30*/  HADD2.F32 R5, -RZ, R131.reuse.H0_H0 ;  /* 0x20000083ff057230 */ /* 0x100fe20000004100 */
[----:B------:R-:W-:Y:S01]  /*8f40*/  F2FP.F16.F32.PACK_AB R18, R21, R20 ;  /* 0x000000141512723e */ /* 0x000fe200000000ff */
[----:B------:R-:W-:Y:S01]  /*8f50*/  HADD2.F32 R0, -RZ, R131.H1_H1 ;  /* 0x30000083ff007230 */ /* 0x000fe20000004100 */
[----:B------:R-:W-:Y:S01]  /*8f60*/  F2FP.F16.F32.PACK_AB R19, R27, R22 ;  /* 0x000000161b13723e */ /* 0x000fe200000000ff */
[C---:B------:R-:W-:Y:S01]  /*8f70*/  FMUL R51, R78.reuse, R51 ;  /* 0x000000334e337220 */ /* 0x040fe20000400000 */
[C---:B------:R-:W-:Y:S01]  /*8f80*/  FFMA R44, R81.reuse, R3, R44 ;  /* 0x00000003512c7223 */ /* 0x040fe2000000002c */
[C---:B------:R-:W-:Y:S01]  /*8f90*/  FFMA R45, R81.reuse, R2, R45 ;  /* 0x00000002512d7223 */ /* 0x040fe2000000002d */
[C---:B------:R-:W-:Y:S01]  /*8fa0*/  FFMA R46, R81.reuse, R5, R46 ;  /* 0x00000005512e7223 */ /* 0x040fe2000000002e */
[----:B------:R1:W-:Y:S01]  /*8fb0*/  STS.128 [R177+0x8400], R16 ;  /* 0x00840010b1007388 */ /* 0x0003e20000000c00 */
[----:B------:R-:W-:Y:S01]  /*8fc0*/  FFMA R51, R81, R0, R51 ;  /* 0x0000000051337223 */ /* 0x000fe20000000033 */
[--C-:B------:R-:W-:Y:S01]  /*8fd0*/  HADD2.F32 R3, -RZ, R136.reuse.H0_H0 ;  /* 0x20000088ff037230 */ /* 0x100fe20000004100 */
[----:B------:R-:W-:Y:S01]  /*8fe0*/  F2FP.F16.F32.PACK_AB R24, R25, R24 ;  /* 0x000000181918723e */ /* 0x000fe200000000ff */
[----:B------:R-:W-:Y:S01]  /*8ff0*/  HADD2.F32 R0, -RZ, R136.H1_H1 ;  /* 0x30000088ff007230 */ /* 0x000fe20000004100 */
[----:B------:R-:W-:Y:S01]  /*9000*/  F2FP.F16.F32.PACK_AB R25, R31, R26 ;  /* 0x0000001a1f19723e */ /* 0x000fe200000000ff */
        /* <DEDUP_REMOVED lines=16> */
[----:B------:R-:W-:Y:S01]  /*9110*/  FFMA R52, R81, R0, R52 ;  /* 0x0000000051347223 */ /* 0x000fe20000000034 */
[----:B------:R-:W-:Y:S01]  /*9120*/  F2FP.F16.F32.PACK_AB R35, R43, R38 ;  /* 0x000000262b23723e */ /* 0x000fe200000000ff */
[C---:B------:R-:W-:Y:S01]  /*9130*/  FFMA R53, R81.reuse, R2, R53 ;  /* 0x0000000251357223 */ /* 0x040fe20000000035 */
[----:B------:R-:W-:Y:S01]  /*9140*/  FFMA R54, R81, R3, R54 ;  /* 0x0000000351367223 */ /* 0x000fe20000000036 */
[----:B------:R-:W-:Y:S01]  /*9150*/  HADD2.F32 R0, -RZ, R139.H1_H1 ;  /* 0x3000008bff007230 */ /* 0x000fe20000004100 */
[----:B------:R-:W-:Y:S01]  /*9160*/  F2FP.F16.F32.PACK_AB R40, R41, R40 ;  /* 0x000000282928723e */ /* 0x000fe200000000ff */
[----:B------:R1:W-:Y:S01]  /*9170*/  STS.128 [R175+0x8400], R32 ;  /* 0x00840020af007388 */ /* 0x0003e20000000c00 */
[C---:B------:R-:W-:Y:S01]  /*9180*/  FMUL R59, R78.reuse, R59 ;  /* 0x0000003b4e3b7220 */ /* 0x040fe20000400000 */
[--C-:B------:R-:W-:Y:S01]  /*9190*/  HADD2.F32 R3, -RZ, R144.reuse.H0_H0 ;  /* 0x20000090ff037230 */ /* 0x100fe20000004100 */
[----:B------:R-:W-:Y:S01]  /*91a0*/  F2FP.F16.F32.PACK_AB R41, R47, R42 ;  /* 0x0000002a2f29723e */ /* 0x000fe200000000ff */
[----:B------:R-:W-:Y:S01]  /*91b0*/  HADD2.F32 R2, -RZ, R144.H1_H1 ;  /* 0x30000090ff027230 */ /* 0x000fe20000004100 */
[----:B------:R-:W-:Y:S01]  /*91c0*/  F2FP.F16.F32.PACK_AB R42, R45, R44 ;  /* 0x0000002c2d2a723e */ /* 0x000fe200000000ff */
[--C-:B------:R-:W-:Y:S01]  /*91d0*/  HADD2.F32 R5, -RZ, R145.reuse.H0_H0 ;  /* 0x20000091ff057230 */ /* 0x100fe20000004100 */
        /* <DEDUP_REMOVED lines=8> */
[----:B------:R-:W-:Y:S01]  /*9260*/  FFMA R58, R81, R5, R58 ;  /* 0x00000005513a7223 */ /* 0x000fe2000000003a */
[----:B------:R-:W-:Y:S01]  /*9270*/  HADD2.F32 R2, -RZ, R146.H1_H1 ;  /* 0x30000092ff027230 */ /* 0x000fe20000004100 */
[----:B------:R-:W-:Y:S01]  /*9280*/  F2FP.F16.F32.PACK_AB R48, R49, R48 ;  /* 0x000000303130723e */ /* 0x000fe200000000ff */
[--C-:B------:R-:W-:Y:S01]  /*9290*/  HADD2.F32 R5, -RZ, R147.reuse.H0_H0 ;  /* 0x20000093ff057230 */ /* 0x100fe20000004100 */
[----:B------:R-:W-:Y:S01]  /*92a0*/  F2FP.F16.F32.PACK_AB R49, R55, R50 ;  /* 0x000000323731723e */ /* 0x000fe200000000ff */
[----:B------:R-:W-:Y:S02]  /*92b0*/  HADD2.F32 R4, -RZ, R147.H1_H1 ;  /* 0x30000093ff047230 */ /* 0x000fe40000004100 */
[----:B------:R-:W-:Y:S01]  /*92c0*/  FFMA R63, R81, R0, R63 ;  /* 0x00000000513f7223 */ /* 0x000fe2000000003f */
[----:B------:R-:W-:Y:S01]  /*92d0*/  FMUL R67, R78, R67 ;  /* 0x000000434e437220 */ /* 0x000fe20000400000 */
[----:B------:R-:W-:Y:S01]  /*92e0*/  F2FP.F16.F32.PACK_AB R50, R53, R52 ;  /* 0x000000343532723e */ /* 0x000fe200000000ff */
[----:B------:R-:W-:Y:S01]  /*92f0*/  FFMA R60, R81, R3, R60 ;  /* 0x00000003513c7223 */ /* 0x000fe2000000003c */
[----:B------:R-:W-:Y:S01]  /*9300*/  F2FP.F16.F32.PACK_AB R51, R59, R54 ;  /* 0x000000363b33723e */ /* 0x000fe200000000ff */
[C---:B------:R-:W-:Y:S01]  /*9310*/  FFMA R61, R81.reuse, R2, R61 ;  /* 0x00000002513d7223 */ /* 0x040fe2000000003d */
[C---:B------:R-:W-:Y:S01]  /*9320*/  FFMA R62, R81.reuse, R5, R62 ;  /* 0x00000005513e7223 */ /* 0x040fe2000000003e */
[----:B------:R-:W-:Y:S01]  /*9330*/  FFMA R67, R81, R4, R67 ;  /* 0x0000000451437223 */ /* 0x000fe20000000043 */
[----:B------:R-:W-:Y:S01]  /*9340*/  F2FP.F16.F32.PACK_AB R56, R57, R56 ;  /* 0x000000383938723e */ /* 0x000fe200000000ff */
[----:B------:R1:W-:Y:S01]  /*9350*/  STS.128 [R174+0x8400], R48 ;  /* 0x00840030ae007388 */ /* 0x0003e20000000c00 */
[----:B------:R-:W-:Y:S02]  /*9360*/  F2FP.F16.F32.PACK_AB R57, R63, R58 ;  /* 0x0000003a3f39723e */ /* 0x000fe400000000ff */
        /* <DEDUP_REMOVED lines=22> */
.L_x_113:
[----:B------:R-:W-:Y:S05]  /*94d0*/  BSYNC.RECONVERGENT B0 ;  /* 0x0000000000007941 */ /* 0x000fea0003800200 */
.L_x_112:
        /* <DEDUP_REMOVED lines=13> */
[----:B-1----:R-:W-:Y:S04]  /*95b0*/  @P1 IADD3 R9, PT, PT, R101, UR48, RZ ;  /* 0x0000003065091c10 */ /* 0x002fe8000fffe0ff */
[----:B------:R-:W-:Y:S01]  /*95c0*/  @P1 IADD3 R7, PT, PT, R102, R9, RZ ;  /* 0x0000000966071210 */ /* 0x000fe20007ffe0ff */
[--C-:B------:R-:W-:Y:S02]  /*95d0*/  @P1 IMAD.IADD R5, R100, 0x1, R9.reuse ;  /* 0x0000000164051824 */ /* 0x100fe400078e0209 */
[----:B------:R-:W-:Y:S01]  /*95e0*/  @P1 IMAD.IADD R2, R110, 0x1, R9 ;  /* 0x000000016e021824 */ /* 0x000fe200078e0209 */
[----:B------:R-:W-:Y:S06]  /*95f0*/  @P0 BRA `(.L_x_117) ;  /* 0x00000000000c0947 */ /* 0x000fec0003800000 */
[----:B------:R-:W-:Y:S04]  /*9600*/  SHF.L.U32 R0, R167, 0x1f, RZ ;  /* 0x0000001fa7007819 */ /* 0x000fe800000006ff */
[----:B------:R-:W1:Y:S02]  /*9610*/  SYNCS.PHASECHK.TRANS64.TRYWAIT P0, [R3+URZ+0x30], R0 ;  /* 0x00003000030075a7 */ /* 0x000e6400080011ff */
[----:B-1----:R-:W-:Y:S05]  /*9620*/  @!P0 BRA `(.L_x_118) ;  /* 0x00000020000c8947 */ /* 0x002fea0003800000 */
.L_x_117:
[----:B------:R-:W-:Y:S05]  /*9630*/  BSYNC B0 ;  /* 0x0000000000007941 */ /* 0x000fea0003800000 */
.L_x_116:
[----:B------:R-:W-:Y:S11]  /*9640*/  ISETP.NE.AND P0, PT, R108, RZ, PT ;  /* 0x000000ff6c00720c */ /* 0x000ff60003f05270 */
[----:B------:R-:W-:Y:S02]  /*9650*/  @!UPT UIADD3 URZ, UPT, UPT, URZ, URZ, URZ ;  /* 0x000000fffffff290 */ /* 0x000fe4000fffe0ff */
[----:B------:R2:W3:Y:S01]  /*9660*/  @P0 LDS.128 R88, [R101+UR48+0x400] ;  /* 0x0004003065580984 */ /* 0x0004e20008000c00 */
[----:B-1----:R-:W-:Y:S01]  /*9670*/  @P0 IMAD.IADD R3, R102, 0x1, R5 ;  /* 0x0000000166030824 */ /* 0x002fe200078e0205 */
[C---:B------:R-:W-:Y:S01]  /*9680*/  @P0 IADD3 R4, PT, PT, R110.reuse, R5, RZ ;  /* 0x000000056e040210 */ /* 0x040fe20007ffe0ff */
[C---:B------:R-:W-:Y:S01]  /*9690*/  @P0 IMAD.IADD R0, R110.reuse, 0x1, R7 ;  /* 0x000000016e000824 */ /* 0x040fe200078e0207 */
[----:B------:R2:W4:Y:S02]  /*96a0*/  @P0 LDS.128 R96, [R2+0x400] ;  /* 0x0004000002600984 */ /* 0x0005240000000c00 */
[----:B------:R-:W-:Y:S02]  /*96b0*/  @P0 IADD3 R110, PT, PT, R110, R3, RZ ;  /* 0x000000036e6e0210 */ /* 0x000fe40007ffe0ff */
[----:B------:R2:W1:Y:S04]  /*96c0*/  @P0 LDS.128 R104, [R7+0x400] ;  /* 0x0004000007680984 */ /* 0x0004680000000c00 */
[----:B------:R2:W1:Y:S04]  /*96d0*/  @P0 LDS.128 R112, [R0+0x400] ;  /* 0x0004000000700984 */ /* 0x0004680000000c00 */
[----:B------:R2:W1:Y:S04]  /*96e0*/  @P0 LDS.128 R120, [R5+0x400] ;  /* 0x0004000005780984 */ /* 0x0004680000000c00 */
[----:B------:R2:W1:Y:S04]  /*96f0*/  @P0 LDS.128 R128, [R4+0x400] ;  /* 0x0004000004800984 */ /* 0x0004680000000c00 */
[----:B------:R2:W1:Y:S04]  /*9700*/  @P0 LDS.128 R136, [R3+0x400] ;  /* 0x0004000003880984 */ /* 0x0004680000000c00 */
[----:B------:R2:W1:Y:S02]  /*9710*/  @P0 LDS.128 R144, [R110+0x400] ;  /* 0x000400006e900984 */ /* 0x0004640000000c00 */
.L_x_115:
[----:B------:R-:W-:Y:S05]  /*9720*/  BSYNC B1 ;  /* 0x0000000000017941 */ /* 0x000fea0003800000 */
.L_x_114:
[----:B--2---:R-:W-:Y:S05]  /*9730*/  VIADD R3, R80, 0xc0 ;  /* 0x000000c050037836 */ /* 0x004fea0000000000 */
[----:B------:R-:W-:Y:S04]  /*9740*/  SHF.R.U32.HI R3, RZ, 0x15, R3 ;  /* 0x00000015ff037819 */ /* 0x000fe80000011603 */
[----:B------:R-:W-:Y:S11]  /*9750*/  LOP3.LUT P0, RZ, R3, 0x3, R162, 0x48, !PT ;  /* 0x0000000303ff7812 */ /* 0x000ff600078048a2 */
[----:B------:R-:W-:Y:S02]  /*9760*/  @!UPT UIADD3 URZ, UPT, UPT, URZ, URZ, URZ ;  /* 0x000000fffffff290 */ /* 0x000fe4000fffe0ff */
[----:B------:R-:W-:Y:S05]  /*9770*/  @!P0 BRA `(.L_x_119) ;  /* 0x0000000000408947 */ /* 0x000fea0003800000 */
[----:B------:R-:W2:Y:S01]  /*9780*/  LDCU.64 UR8, c[0x4][0x70] ;  /* 0x01000e00ff0877ac */ /* 0x000ea20008000a00 */
[----:B------:R-:W-:Y:S01]  /*9790*/  MOV R3, 0x0 ;  /* 0x0000000000037802 */ /* 0x000fe20000000f00 */
[----:B------:R-:W-:Y:S02]  /*97a0*/  HFMA2 R12, -RZ, RZ, 0, 5.9604644775390625e-08 ;  /* 0x00000001ff0c7431 */ /* 0x000fe400000001ff */
[----:B-1----:R-:W-:Y:S02]  /*97b0*/  IMAD.MOV.U32 R8, RZ, RZ, 0x192 ;  /* 0x00000192ff087424 */ /* 0x002fe400078e00ff */
[----:B------:R-:W-:Y:S01]  /*97c0*/  IMAD.MOV.U32 R13, RZ, RZ, RZ ;  /* 0x000000ffff0d7224 */ /* 0x000fe200078e00ff */
[----:B------:R-:W1:Y:S01]  /*97d0*/  LDCU.64 UR6, c[0x4][0x78] ;  /* 0x01000f00ff0677ac */ /* 0x000e620008000a00 */
[----:B------:R-:W3:Y:S01]  /*97e0*/  LDC.64 R2, c[0x4][R3] ;  /* 0x0100000003027b82 */ /* 0x000ee20000000a00 */
[----:B------:R-:W5:Y:S01]  /*97f0*/  LDCU.64 UR4, c[0x4][0x10] ;  /* 0x01000200ff0477ac */ /* 0x000f620008000a00 */
[----:B--2---:R-:W-:Y:S01]  /*9800*/  MOV R5, UR9 ;  /* 0x0000000900057c02 */ /* 0x004fe20008000f00 */
[----:B------:R-:W-:Y:S01]  /*9810*/  IMAD.U32 R4, RZ, RZ, UR8 ;  /* 0x00000008ff047e24 */ /* 0x000fe2000f8e00ff */
[----:B-1----:R-:W-:Y:S01]  /*9820*/  MOV R7, UR7 ;  /* 0x0000000700077c02 */ /* 0x002fe20008000f00 */
[----:B------:R-:W-:Y:S01]  /*9830*/  IMAD.U32 R6, RZ, RZ, UR6 ;  /* 0x00000006ff067e24 */ /* 0x000fe2000f8e00ff */
[----:B-----5:R-:W-:Y:S01]  /*9840*/  MOV R11, UR5 ;  /* 0x00000005000b7c02 */ /* 0x020fe20008000f00 */
[----:B------:R-:W-:Y:S02]  /*9850*/  IMAD.U32 R10, RZ, RZ, UR4 ;  /* 0x00000004ff0a7e24 */ /* 0x000fe4000f8e00ff */
[----:B------:R-:W-:Y:S07]  /*9860*/  LEPC R20, `(.L_x_119) ;  /* 0x000000001014794e */ /* 0x000fee0000000000 */
[----:B---34-:R-:W-:Y:S05]  /*9870*/  CALL.ABS.NOINC R2 ;  /* 0x0000000002007343 */ /* 0x018fea0003c00000 */
.L_x_119:
[----:B------:R-:W-:Y:S01]  /*9880*/  ISETP.NE.AND P0, PT, R170, RZ, PT ;  /* 0x000000ffaa00720c */ /* 0x000fe20003f05270 */
[----:B------:R-:W-:Y:S05]  /*9890*/  WARPSYNC.ALL ;  /* 0x0000000000007948 */ /* 0x000fea0003800000 */
[----:B------:R-:W-:Y:S01]  /*98a0*/  R2UR UR4, R80 ;  /* 0x00000000500472ca */ /* 0x000fe200000e0000 */
[--C-:B---3--:R-:W-:Y:S01]  /*98b0*/  HADD2.F32 R82, -RZ, R88.reuse.H0_H0 ;  /* 0x20000058ff527230 */ /* 0x108fe20000004100 */
[----:B------:R-:W-:Y:S01]  /*98c0*/  R2UR UR5, R87 ;  /* 0x00000000570572ca */ /* 0x000fe200000e0000 */
[----:B------:R-:W-:Y:S01]  /*98d0*/  HADD2.F32 R84, -RZ, R88.H1_H1 ;  /* 0x30000058ff547230 */ /* 0x000fe20000004100 */
[----:B------:R-:W-:Y:S01]  /*98e0*/  BSSY.RECONVERGENT B0, `(.L_x_120) ;  /* 0x00000fd000007945 */ /* 0x000fe20003800200 */
[--C-:B------:R-:W-:Y:S02]  /*98f0*/  HADD2.F32 R83, -RZ, R89.reuse.H0_H0 ;  /* 0x20000059ff537230 */ /* 0x100fe40000004100 */
[----:B------:R-:W-:Y:S02]  /*9900*/  HADD2.F32 R86, -RZ, R89.H1_H1 ;  /* 0x30000059ff567230 */ /* 0x000fe40000004100 */
[--C-:B------:R-:W-:Y:S02]  /*9910*/  HADD2.F32 R85, -RZ, R90.reuse.H0_H0 ;  /* 0x2000005aff557230 */ /* 0x100fe40000004100 */
[----:B------:R-:W-:Y:S02]  /*9920*/  HADD2.F32 R88, -RZ, R90.H1_H1 ;  /* 0x3000005aff587230 */ /* 0x000fe40000004100 */
[----:B-1----:R-:W1:Y:S01]  /*9930*/  LDTM.x64 R4, tmem[UR4+0xc0] ;  /* 0x0000c004000479ee */ /* 0x002e620008340000 */
[----:B------:R-:W-:Y:S01]  /*9940*/  NOP ;  /* 0x0000000000007918 */ /* 0x000fe20000000000 */
[----:B------:R-:W-:Y:S01]  /*9950*/  UIADD3 UR5, UPT, UPT, UR5, 0xb0, URZ ;  /* 0x000000b005057890 */ /* 0x000fe2000fffe0ff */
[--C-:B------:R-:W-:Y:S02]  /*9960*/  HADD2.F32 R87, -RZ, R91.reuse.H0_H0 ;  /* 0x2000005bff577230 */ /* 0x100fe40000004100 */
[----:B------:R-:W-:Y:S01]  /*9970*/  HADD2.F32 R90, -RZ, R91.H1_H1 ;  /* 0x3000005bff5a7230 */ /* 0x000fe20000004100 */
[----:B------:R-:W-:Y:S01]  /*9980*/  UPRMT UR5, UR37, 0x654, UR5 ;  /* 0x0000065425057896 */ /* 0x000fe20008000005 */
[--C-:B----4-:R-:W-:Y:S02]  /*9990*/  HADD2.F32 R89, -RZ, R96.reuse.H0_H0 ;  /* 0x20000060ff597230 */ /* 0x110fe40000004100 */
[----:B------:R-:W-:Y:S02]  /*99a0*/  HADD2.F32 R91, -RZ, R96.H1_H1 ;  /* 0x30000060ff5b7230 */ /* 0x000fe40000004100 */
[--C-:B------:R-:W-:Y:S02]  /*99b0*/  HADD2.F32 R92, -RZ, R97.reuse.H0_H0 ;  /* 0x20000061ff5c7230 */ /* 0x100fe40000004100 */
[----:B------:R-:W-:Y:S02]  /*99c0*/  HADD2.F32 R94, -RZ, R97.H1_H1 ;  /* 0x30000061ff5e7230 */ /* 0x000fe40000004100 */
[----:B-1----:R-:W-:Y:S01]  /*99d0*/  SYNCS.ARRIVE.TRANS64.RED.A1T0 RZ, [UR5], RZ ;  /* 0x000000ffffff79a7 */ /* 0x002fe20008100405 */
[--C-:B------:R-:W-:Y:S02]  /*99e0*/  HADD2.F32 R93, -RZ, R98.reuse.H0_H0 ;  /* 0x20000062ff5d7230 */ /* 0x100fe40000004100 */
[----:B------:R-:W-:Y:S02]  /*99f0*/  HADD2.F32 R96, -RZ, R98.H1_H1 ;  /* 0x30000062ff607230 */ /* 0x000fe40000004100 */
[--C-:B------:R-:W-:Y:S02]  /*9a00*/  HADD2.F32 R95, -RZ, R99.reuse.H0_H0 ;  /* 0x20000063ff5f7230 */ /* 0x100fe40000004100 */
[----:B------:R-:W-:Y:S02]  /*9a10*/  HADD2.F32 R98, -RZ, R99.H1_H1 ;  /* 0x30000063ff627230 */ /* 0x000fe40000004100 */
[C---:B------:R-:W-:Y:S01]  /*9a20*/  FMUL R4, R78.reuse, R4 ;  /* 0x000000044e047220 */ /* 0x040fe20000400000 */
[C---:B------:R-:W-:Y:S01]  /*9a30*/  FMUL R5, R78.reuse, R5 ;  /* 0x000000054e057220 */ /* 0x040fe20000400000 */
[C---:B------:R-:W-:Y:S01]  /*9a40*/  FMUL R6, R78.reuse, R6 ;  /* 0x000000064e067220 */ /* 0x040fe20000400000 */
[C---:B------:R-:W-:Y:S01]  /*9a50*/  FMUL R7, R78.reuse, R7 ;  /* 0x000000074e077220 */ /* 0x040fe20000400000 */
[C---:B------:R-:W-:Y:S01]  /*9a60*/  FFMA R4, R81.reuse, R82, R4 ;  /* 0x0000005251047223 */ /* 0x040fe20000000004 */
[C---:B------:R-:W-:Y:S01]  /*9a70*/  FFMA R5, R81.reuse, R84, R5 ;  /* 0x0000005451057223 */ /* 0x040fe20000000005 */
[C---:B------:R-:W-:Y:S01]  /*9a80*/  FFMA R6, R81.reuse, R83, R6 ;  /* 0x0000005351067223 */ /* 0x040fe20000000006 */
[----:B------:R-:W-:Y:S01]  /*9a90*/  FFMA R7, R81, R86, R7 ;  /* 0x0000005651077223 */ /* 0x000fe20000000007 */
[C---:B------:R-:W-:Y:S01]  /*9aa0*/  FMUL R8, R78.reuse, R8 ;  /* 0x000000084e087220 */ /* 0x040fe20000400000 */
[C---:B------:R-:W-:Y:S01]  /*9ab0*/  FMUL R9, R78.reuse, R9 ;  /* 0x000000094e097220 */ /* 0x040fe20000400000 */
[----:B------:R-:W-:Y:S01]  /*9ac0*/  F2FP.F16.F32.PACK_AB R4, R5, R4 ;  /* 0x000000040504723e */ /* 0x000fe200000000ff */
[C---:B------:R-:W-:Y:S01]  /*9ad0*/  FMUL R10, R78.reuse, R10 ;  /* 0x0000000a4e0a7220 */ /* 0x040fe20000400000 */
[----:B------:R-:W-:Y:S01]  /*9ae0*/  F2FP.F16.F32.PACK_AB R5, R7, R6 ;  /* 0x000000060705723e */ /* 0x000fe200000000ff */
[C---:B------:R-:W-:Y:S01]  /*9af0*/  FFMA R8, R81.reuse, R85, R8 ;  /* 0x0000005551087223 */ /* 0x040fe20000000008 */
[C---:B------:R-:W-:Y:S01]  /*9b00*/  FFMA R9, R81.reuse, R88, R9 ;  /* 0x0000005851097223 */ /* 0x040fe20000000009 */
[----:B------:R-:W-:Y:S01]  /*9b10*/  FFMA R10, R81, R87, R10 ;  /* 0x00000057510a7223 */ /* 0x000fe2000000000a */
[C---:B------:R-:W-:Y:S01]  /*9b20*/  FMUL R11, R78.reuse, R11 ;  /* 0x0000000b4e0b7220 */ /* 0x040fe20000400000 */
[C---:B------:R-:W-:Y:S01]  /*9b30*/  FMUL R0, R78.reuse, R12 ;  /* 0x0000000c4e007220 */ /* 0x040fe20000400000 */
[C---:B------:R-:W-:Y:S01]  /*9b40*/  FMUL R2, R78.reuse, R13 ;  /* 0x0000000d4e027220 */ /* 0x040fe20000400000 */
[----:B------:R-:W-:Y:S01]  /*9b50*/  F2FP.F16.F32.PACK_AB R6, R9, R8 ;  /* 0x000000080906723e */ /* 0x000fe200000000ff */
[C---:B------:R-:W-:Y:S01]  /*9b60*/  FFMA R11, R81.reuse, R90, R11 ;  /* 0x0000005a510b7223 */ /* 0x040fe2000000000b */
[C---:B------:R-:W-:Y:S01]  /*9b70*/  FFMA R0, R81.reuse, R89, R0 ;  /* 0x0000005951007223 */ /* 0x040fe20000000000 */
[----:B------:R-:W-:Y:S01]  /*9b80*/  FFMA R2, R81, R91, R2 ;  /* 0x0000005b51027223 */ /* 0x000fe20000000002 */
[C---:B------:R-:W-:Y:S01]  /*9b90*/  FMUL R3, R78.reuse, R14 ;  /* 0x0000000e4e037220 */ /* 0x040fe20000400000 */
[C---:B------:R-:W-:Y:S01]  /*9ba0*/  FMUL R15, R78.reuse, R15 ;  /* 0x0000000f4e0f7220 */ /* 0x040fe20000400000 */
[----:B------:R-:W-:Y:S01]  /*9bb0*/  F2FP.F16.F32.PACK_AB R7, R11, R10 ;  /* 0x0000000a0b07723e */ /* 0x000fe200000000ff */
[----:B------:R-:W-:Y:S01]  /*9bc0*/  FMUL R12, R78, R16 ;  /* 0x000000104e0c7220 */ /* 0x000fe20000400000 */
[----:B------:R-:W-:Y:S01]  /*9bd0*/  F2FP.F16.F32.PACK_AB R8, R2, R0 ;  /* 0x000000000208723e */ /* 0x000fe200000000ff */
[C---:B------:R-:W-:Y:S01]  /*9be0*/  FFMA R3, R81.reuse, R92, R3 ;  /* 0x0000005c51037223 */ /* 0x040fe20000000003 */
[C---:B------:R-:W-:Y:S01]  /*9bf0*/  FFMA R15, R81.reuse, R94, R15 ;  /* 0x0000005e510f7223 */ /* 0x040fe2000000000f */
[----:B------:R1:W-:Y:S01]  /*9c00*/  STS.128 [R178+UR48+0xc400], R4 ;  /* 0x00c40004b2007988 */ /* 0x0003e20008000c30 */
[----:B------:R-:W-:Y:S01]  /*9c10*/  FFMA R12, R81, R93, R12 ;  /* 0x0000005d510c7223 */ /* 0x000fe2000000000c */
[C---:B------:R-:W-:Y:S01]  /*9c20*/  FMUL R13, R78.reuse, R17 ;  /* 0x000000114e0d7220 */ /* 0x040fe20000400000 */
[C---:B------:R-:W-:Y:S01]  /*9c30*/  FMUL R14, R78.reuse, R18 ;  /* 0x000000124e0e7220 */ /* 0x040fe20000400000 */
[----:B------:R-:W-:Y:S01]  /*9c40*/  F2FP.F16.F32.PACK_AB R9, R15, R3 ;  /* 0x000000030f09723e */ /* 0x000fe200000000ff */
[--C-:B------:R-:W-:Y:S02]  /*9c50*/  HADD2.F32 R97, -RZ, R104.reuse.H0_H0 ;  /* 0x20000068ff617230 */ /* 0x100fe40000004100 */
[C---:B------:R-:W-:Y:S01]  /*9c60*/  FFMA R13, R81.reuse, R96, R13 ;  /* 0x00000060510d7223 */ /* 0x040fe2000000000d */
[----:B------:R-:W-:Y:S01]  /*9c70*/  FFMA R14, R81, R95, R14 ;  /* 0x0000005f510e7223 */ /* 0x000fe2000000000e */
[C---:B------:R-:W-:Y:S01]  /*9c80*/  FMUL R19, R78.reuse, R19 ;  /* 0x000000134e137220 */ /* 0x040fe20000400000 */
[----:B------:R-:W-:Y:S02]  /*9c90*/  HADD2.F32 R100, -RZ, R104.H1_H1 ;  /* 0x30000068ff647230 */ /* 0x000fe40000004100 */
[C---:B------:R-:W-:Y:S01]  /*9ca0*/  FMUL R16, R78.reuse, R20 ;  /* 0x000000144e107220 */ /* 0x040fe20000400000 */
[----:B------:R-:W-:Y:S01]  /*9cb0*/  F2FP.F16.F32.PACK_AB R10, R13, R12 ;  /* 0x0000000c0d0a723e */ /* 0x000fe200000000ff */
[C---:B------:R-:W-:Y:S01]  /*9cc0*/  FFMA R19, R81.reuse, R98, R19 ;  /* 0x0000006251137223 */ /* 0x040fe20000000013 */
[--C-:B------:R-:W-:Y:S02]  /*9cd0*/  HADD2.F32 R99, -RZ, R105.reuse.H0_H0 ;  /* 0x20000069ff637230 */ /* 0x100fe40000004100 */
[----:B------:R-:W-:Y:S01]  /*9ce0*/  FFMA R16, R81, R97, R16 ;  /* 0x0000006151107223 */ /* 0x000fe20000000010 */
[C---:B------:R-:W-:Y:S01]  /*9cf0*/  FMUL R17, R78.reuse, R21 ;  /* 0x000000154e117220 */ /* 0x040fe20000400000 */
[----:B------:R-:W-:Y:S01]  /*9d00*/  HADD2.F32 R102, -RZ, R105.H1_H1 ;  /* 0x30000069ff667230 */ /* 0x000fe20000004100 */
[----:B------:R-:W-:Y:S01]  /*9d10*/  F2FP.F16.F32.PACK_AB R11, R19, R14 ;  /* 0x0000000e130b723e */ /* 0x000fe200000000ff */
[C---:B------:R-:W-:Y:S01]  /*9d20*/  FMUL R18, R78.reuse, R22 ;  /* 0x000000164e127220 */ /* 0x040fe20000400000 */
[C---:B------:R-:W-:Y:S01]  /*9d30*/  FFMA R17, R81.reuse, R100, R17 ;  /* 0x0000006451117223 */ /* 0x040fe20000000011 */
[--C-:B------:R-:W-:Y:S02]  /*9d40*/  HADD2.F32 R101, -RZ, R106.reuse.H0_H0 ;  /* 0x2000006aff657230 */ /* 0x100fe40000004100 */
[C---:B------:R-:W-:Y:S01]  /*9d50*/  FMUL R23, R78.reuse, R23 ;  /* 0x000000174e177220 */ /* 0x040fe20000400000 */
[----:B------:R1:W-:Y:S01]  /*9d60*/  STS.128 [R179+0xc400], R8 ;  /* 0x00c40008b3007388 */ /* 0x0003e20000000c00 */
[----:B------:R-:W-:Y:S01]  /*9d70*/  FFMA R18, R81, R99, R18 ;  /* 0x0000006351127223 */ /* 0x000fe20000000012 */
[----:B------:R-:W-:Y:S01]  /*9d80*/  F2FP.F16.F32.PACK_AB R16, R17, R16 ;  /* 0x000000101110723e */ /* 0x000fe200000000ff */
[----:B------:R-:W-:Y:S01]  /*9d90*/  FFMA R23, R81, R102, R23 ;  /* 0x0000006651177223 */ /* 0x000fe20000000017 */
[----:B------:R-:W-:Y:S02]  /*9da0*/  HADD2.F32 R104, -RZ, R106.H1_H1 ;  /* 0x3000006aff687230 */ /* 0x000fe40000004100 */
[C---:B------:R-:W-:Y:S01]  /*9db0*/  FMUL R20, R78.reuse, R24 ;  /* 0x000000184e147220 */ /* 0x040fe20000400000 */
[--C-:B------:R-:W-:Y:S02]  /*9dc0*/  HADD2.F32 R103, -RZ, R107.reuse.H0_H0 ;  /* 0x2000006bff677230 */ /* 0x100fe40000004100 */
[C---:B------:R-:W-:Y:S01]  /*9dd0*/  FMUL R21, R78.reuse, R25 ;  /* 0x000000194e157220 */ /* 0x040fe20000400000 */
[----:B------:R-:W-:Y:S01]  /*9de0*/  F2FP.F16.F32.PACK_AB R17, R23, R18 ;  /* 0x000000121711723e */ /* 0x000fe200000000ff */
[C---:B------:R-:W-:Y:S01]  /*9df0*/  FFMA R20, R81.reuse, R101, R20 ;  /* 0x0000006551147223 */ /* 0x040fe20000000014 */
[----:B------:R-:W-:Y:S02]  /*9e00*/  HADD2.F32 R106, -RZ, R107.H1_H1 ;  /* 0x3000006bff6a7230 */ /* 0x000fe40000004100 */
[----:B------:R-:W-:Y:S01]  /*9e10*/  FFMA R21, R81, R104, R21 ;  /* 0x0000006851157223 */ /* 0x000fe20000000015 */
[C---:B------:R-:W-:Y:S01]  /*9e20*/  FMUL R22, R78.reuse, R26 ;  /* 0x0000001a4e167220 */ /* 0x040fe20000400000 */
[--C-:B------:R-:W-:Y:S02]  /*9e30*/  HADD2.F32 R105, -RZ, R112.reuse.H0_H0 ;  /* 0x20000070ff697230 */ /* 0x100fe40000004100 */
[C---:B------:R-:W-:Y:S01]  /*9e40*/  FMUL R27, R78.reuse, R27 ;  /* 0x0000001b4e1b7220 */ /* 0x040fe20000400000 */
[----:B------:R-:W-:Y:S01]  /*9e50*/  HADD2.F32 R108, -RZ, R112.H1_H1 ;  /* 0x30000070ff6c7230 */ /* 0x000fe20000004100 */
[----:B------:R-:W-:Y:S01]  /*9e60*/  F2FP.F16.F32.PACK_AB R18, R21, R20 ;  /* 0x000000141512723e */ /* 0x000fe200000000ff */
[C---:B------:R-:W-:Y:S01]  /*9e70*/  FFMA R22, R81.reuse, R103, R22 ;  /* 0x0000006751167223 */ /* 0x040fe20000000016 */
        /* <DEDUP_REMOVED lines=9> */
[--C-:B------:R-:W-:Y:S01]  /*9f10*/  HADD2.F32 R109, -RZ, R114.reuse.H0_H0 ;  /* 0x20000072ff6d7230 */ /* 0x100fe20000004100 */
[----:B------:R1:W-:Y:S01]  /*9f20*/  STS.128 [R177+0xc400], R16 ;  /* 0x00c40010b1007388 */ /* 0x0003e20000000c00 */
        /* <DEDUP_REMOVED lines=69> */
[C---:B------:R-:W-:Y:S01]  /*a380*/  FFMA R45, R81.reuse, R128, R45 ;  /* 0x00000080512d7223 */ /* 0x040fe2000000002d */
[C---:B------:R-:W-:Y:S01]  /*a390*/  FMUL R46, R78.reuse, R50 ;  /* 0x000000324e2e7220 */ /* 0x040fe20000400000 */
[--C-:B------:R-:W-:Y:S02]  /*a3a0*/  HADD2.F32 R129, -RZ, R136.reuse.H0_H0 ;  /* 0x20000088ff817230 */ /* 0x100fe40000004100 */
[C---:B------:R-:W-:Y:S01]  /*a3b0*/  FMUL R51, R78.reuse, R51 ;  /* 0x000000334e337220 */ /* 0x040fe20000400000 */
[----:B------:R-:W-:Y:S02]  /*a3c0*/  HADD2.F32 R132, -RZ, R136.H1_H1 ;  /* 0x30000088ff847230 */ /* 0x000fe40000004100 */
[C---:B------:R-:W-:Y:S01]  /*a3d0*/  FMUL R48, R78.reuse, R52 ;  /* 0x000000344e307220 */ /* 0x040fe20000400000 */
[--C-:B------:R-:W-:Y:S02]  /*a3e0*/  HADD2.F32 R131, -RZ, R137.reuse.H0_H0 ;  /* 0x20000089ff837230 */ /* 0x100fe40000004100 */
[C---:B------:R-:W-:Y:S01]  /*a3f0*/  FMUL R49, R78.reuse, R53 ;  /* 0x000000354e317220 */ /* 0x040fe20000400000 */
[C---:B------:R-:W-:Y:S01]  /*a400*/  FFMA R46, R81.reuse, R127, R46 ;  /* 0x0000007f512e7223 */ /* 0x040fe2000000002e */
[----:B------:R-:W-:Y:S02]  /*a410*/  HADD2.F32 R134, -RZ, R137.H1_H1 ;  /* 0x30000089ff867230 */ /* 0x000fe40000004100 */
[C---:B------:R-:W-:Y:S01]  /*a420*/  FMUL R50, R78.reuse, R54 ;  /* 0x000000364e327220 */ /* 0x040fe20000400000 */
[C---:B------:R-:W-:Y:S01]  /*a430*/  FFMA R51, R81.reuse, R130, R51 ;  /* 0x0000008251337223 */ /* 0x040fe20000000033 */
        /* <DEDUP_REMOVED lines=11> */
[----:B------:R-:W-:Y:S01]  /*a4f0*/  FFMA R55, R81, R134, R55 ;  /* 0x0000008651377223 */ /* 0x000fe20000000037 */
[--C-:B------:R-:W-:Y:S02]  /*a500*/  HADD2.F32 R137, -RZ, R144.reuse.H0_H0 ;  /* 0x20000090ff897230 */ /* 0x100fe40000004100 */
[C---:B------:R-:W-:Y:S01]  /*a510*/  FMUL R59, R78.reuse, R59 ;  /* 0x0000003b4e3b7220 */ /* 0x040fe20000400000 */
[----:B------:R-:W-:Y:S01]  /*a520*/  F2FP.F16.F32.PACK_AB R42, R45, R44 ;  /* 0x0000002c2d2a723e */ /* 0x000fe200000000ff */
[----:B------:R-:W-:Y:S01]  /*a530*/  FFMA R52, R81, R133, R52 ;  /* 0x0000008551347223 */ /* 0x000fe20000000034 */
[----:B------:R-:W-:Y:S01]  /*a540*/  F2FP.F16.F32.PACK_AB R43, R51, R46 ;  /* 0x0000002e332b723e */ /* 0x000fe200000000ff */
[----:B------:R-:W-:Y:S02]  /*a550*/  HADD2.F32 R140, -RZ, R144.H1_H1 ;  /* 0x30000090ff8c7230 */ /* 0x000fe40000004100 */
[C---:B------:R-:W-:Y:S01]  /*a560*/  FMUL R56, R78.reuse, R60 ;  /* 0x0000003c4e387220 */ /* 0x040fe20000400000 */
[C---:B------:R-:W-:Y:S01]  /*a570*/  FFMA R53, R81.reuse, R136, R53 ;  /* 0x0000008851357223 */ /* 0x040fe20000000035 */
[--C-:B------:R-:W-:Y:S01]  /*a580*/  HADD2.F32 R139, -RZ, R145.reuse.H0_H0 ;  /* 0x20000091ff8b7230 */ /* 0x100fe20000004100 */
[----:B------:R1:W-:Y:S01]  /*a590*/  STS.128 [R182+0xc400], R40 ;  /* 0x00c40028b6007388 */ /* 0x0003e20000000c00 */
        /* <DEDUP_REMOVED lines=15> */
[----:B------:R-:W-:Y:S02]  /*a690*/  HADD2.F32 R146, -RZ, R147.H1_H1 ;  /* 0x30000093ff927230 */ /* 0x000fe40000004100 */
[C---:B------:R-:W-:Y:S01]  /*a6a0*/  FMUL R62, R78.reuse, R66 ;  /* 0x000000424e3e7220 */ /* 0x040fe20000400000 */
[----:B------:R-:W-:Y:S01]  /*a6b0*/  F2FP.F16.F32.PACK_AB R49, R55, R50 ;  /* 0x000000323731723e */ /* 0x000fe200000000ff */
        /* <DEDUP_REMOVED lines=31> */
.L_x_121:
[----:B------:R-:W-:Y:S05]  /*a8b0*/  BSYNC.RECONVERGENT B0 ;  /* 0x0000000000007941 */ /* 0x000fea0003800200 */
.L_x_120:
[----:B------:R-:W-:Y:S01]  /*a8c0*/  BAR.SYNC.DEFER_BLOCKING 0x1, 0x80 ;  /* 0x0042000000007b1d */ /* 0x000fe20000010000 */
[----:B------:R-:W-:Y:S01]  /*a8d0*/  UISETP.NE.AND UP0, UPT, UR49, -0x4, UPT ;  /* 0xfffffffc3100788c */ /* 0x000fe2000bf05270 */
[----:B------:R-:W-:Y:S08]  /*a8e0*/  IADD3 R76, PT, PT, R76, 0x1, RZ ;  /* 0x000000014c4c7810 */ /* 0x000ff00007ffe0ff */
[----:B------:R-:W-:Y:S05]  /*a8f0*/  BRA.U !UP0, `(.L_x_122) ;  /* 0x0000000108287547 */ /* 0x000fea000b800000 */
[----:B------:R-:W-:Y:S01]  /*a900*/  ISETP.NE.AND P0, PT, R176, RZ, PT ;  /* 0x000000ffb000720c */ /* 0x000fe20003f05270 */
[----:B------:R-:W-:Y:S01]  /*a910*/  IMAD.U32 R3, RZ, RZ, UR51 ;  /* 0x00000033ff037e24 */ /* 0x000fe2000f8e00ff */
[----:B------:R-:W-:Y:S01]  /*a920*/  UIADD3 UR51, UPT, UPT, UR51, 0x1, URZ ;  /* 0x0000000133337890 */ /* 0x000fe2000fffe0ff */
[----:B------:R-:W-:Y:S03]  /*a930*/  IMAD.U32 R0, RZ, RZ, UR37 ;  /* 0x00000025ff007e24 */ /* 0x000fe6000f8e00ff */
[----:B------:R-:W-:Y:S04]  /*a940*/  UISETP.NE.AND UP0, UPT, UR51, 0x4, UPT ;  /* 0x000000043300788c */ /* 0x000fe8000bf05270 */
[----:B------:R-:W-:Y:S03]  /*a950*/  USEL UR51, UR51, URZ, UP0 ;  /* 0x000000ff33337287 */ /* 0x000fe60008000000 */
[----:B------:R-:W-:Y:S05]  /*a960*/  @P0 LEA R3, R3, UR48, 0x3 ;  /* 0x0000003003030c11 */ /* 0x000fea000f8e18ff */
[----:B------:R-:W-:Y:S05]  /*a970*/  @P0 VIADD R3, R3, 0x50 ;  /* 0x0000005003030836 */ /* 0x000fea0000000000 */
[----:B------:R-:W-:Y:S04]  /*a980*/  @P0 PRMT R0, R0, 0x654, R3 ;  /* 0x0000065400000816 */ /* 0x000fe80000000003 */
[----:B------:R2:W-:Y:S03]  /*a990*/  @P0 SYNCS.ARRIVE.TRANS64.RED.A1T0 RZ, [R0+URZ], RZ ;  /* 0x000000ff00ff09a7 */ /* 0x0005e600081004ff */
.L_x_122:
[----:B------:R-:W-:Y:S01]  /*a9a0*/  ISETP.NE.AND P2, PT, R171, RZ, PT ;  /* 0x000000ffab00720c */ /* 0x000fe20003f45270 */
[----:B------:R-:W-:Y:S01]  /*a9b0*/  UIADD3 UR49, UPT, UPT, UR49, 0x4, URZ ;  /* 0x0000000431317890 */ /* 0x000fe2000fffe0ff */
[----:B------:R-:W-:Y:S01]  /*a9c0*/  ISETP.NE.AND P0, PT, R173, 0x2, PT ;  /* 0x00000002ad00780c */ /* 0x000fe20003f05270 */
[----:B------:R-:W-:Y:S01]  /*a9d0*/  IMAD.IADD R20, R75, 0x1, R154 ;  /* 0x000000014b147824 */ /* 0x000fe200078e029a */
[----:B------:R-:W-:Y:S01]  /*a9e0*/  ISETP.NE.AND P1, PT, R76, 0x2, PT ;  /* 0x000000024c00780c */ /* 0x000fe20003f25270 */
[----:B------:R-:W-:Y:S01]  /*a9f0*/  IMAD.IADD R21, R77, 0x1, R156 ;  /* 0x000000014d157824 */ /* 0x000fe200078e029c */
[----:B--2---:R-:W-:Y:S02]  /*aa00*/  SEL R0, RZ, 0x1, P0 ;  /* 0x00000001ff007807 */ /* 0x004fe40000000000 */
[----:B------:R-:W-:Y:S02]  /*aa10*/  SEL R3, RZ, 0x1, P1 ;  /* 0x00000001ff037807 */ /* 0x000fe40000800000 */
[----:B------:R-:W-:Y:S02]  /*aa20*/  LOP3.LUT R165, R165, R0, RZ, 0x3c, !PT ;  /* 0x00000000a5a57212 */ /* 0x000fe400078e3cff */
[----:B------:R-:W-:Y:S02]  /*aa30*/  LOP3.LUT R166, R166, R3, RZ, 0x3c, !PT ;  /* 0x00000003a6a67212 */ /* 0x000fe400078e3cff */
[----:B------:R-:W-:Y:S02]  /*aa40*/  @P2 R2UR UR36, R164 ;  /* 0x00000000a42422ca */ /* 0x000fe400000e0000 */
[----:B------:R-:W-:Y:S02]  /*aa50*/  SEL R173, R173, RZ, P0 ;  /* 0x000000ffadad7207 */ /* 0x000fe40000000000 */
[----:B------:R-:W-:Y:S01]  /*aa60*/  SEL R76, R76, RZ, P1 ;  /* 0x000000ff4c4c7207 */ /* 0x000fe20000800000 */
[----:B------:R-:W-:Y:S10]  /*aa70*/  @P2 BRA `(.L_x_123) ;  /* 0xffffffa0000c2947 */ /* 0x000ff4000383ffff */
[----:B------:R-:W-:-:S09]  /*aa80*/  UISETP.NE.AND UP0, UPT, UR50, URZ, UPT ;  /* 0x000000ff3200728c */ /* 0x000fd2000bf05270 */
[----:B------:R-:W-:Y:S05]  /*aa90*/  BRA.U !UP0, `(.L_x_124) ;  /* 0x0000000108487547 */ /* 0x000fea000b800000 */
[----:B------:R-:W2:Y:S02]  /*aaa0*/  LDCU.64 UR4, c[0x0][0x890] ;  /* 0x00011200ff0477ac */ /* 0x000ea40008000a00 */
[----:B--2---:R-:W-:-:S04]  /*aab0*/  UISETP.NE.U32.AND UP0, UPT, UR4, URZ, UPT ;  /* 0x000000ff0400728c */ /* 0x004fc8000bf05070 */
[----:B------:R-:W-:-:S09]  /*aac0*/  UISETP.NE.AND.EX UP0, UPT, UR5, URZ, UPT, UP0 ;  /* 0x000000ff0500728c */ /* 0x000fd2000bf05300 */
[----:B------:R-:W-:Y:S05]  /*aad0*/  BRA.U UP0, `(.L_x_125) ;  /* 0x00000001000c7547 */ /* 0x000fea000b800000 */
[----:B------:R-:W-:-:S13]  /*aae0*/  FSETP.NEU.AND P0, PT, R81, RZ, PT ;  /* 0x000000ff5100720b */ /* 0x000fda0003f0d000 */
[----:B------:R-:W-:Y:S05]  /*aaf0*/  @!P0 EXIT ;  /* 0x000000000000894d */ /* 0x000fea0003800000 */
[----:B------:R-:W-:Y:S05]  /*ab00*/  BRA `(.L_x_124) ;  /* 0x00000000002c7947 */ /* 0x000fea0003800000 */
.L_x_125:
[----:B------:R-:W-:Y:S01]  /*ab10*/  ISETP.NE.AND P0, PT, R172, RZ, PT ;  /* 0x000000ffac00720c */ /* 0x000fe20003f05270 */
[----:B------:R-:W-:-:S12]  /*ab20*/  BSSY.RECONVERGENT B0, `(.L_x_124) ;  /* 0x0000009000007945 */ /* 0x000fd80003800200 */
[----:B------:R-:W-:Y:S05]  /*ab30*/  @P0 BRA `(.L_x_126) ;  /* 0x0000000000140947 */ /* 0x000fea0003800000 */
[----:B------:R-:W2:Y:S02]  /*ab40*/  LDCU.64 UR4, c[0x0][0x888] ;  /* 0x00011100ff0477ac */ /* 0x000ea40008000a00 */
[----:B--2---:R-:W-:-:S04]  /*ab50*/  ISETP.NE.U32.AND P0, PT, RZ, UR4, PT ;  /* 0x00000004ff007c0c */ /* 0x004fc8000bf05070 */
[----:B------:R-:W-:-:S13]  /*ab60*/  ISETP.NE.AND.EX P0, PT, RZ, UR5, PT, P0 ;  /* 0x00000005ff007c0c */ /* 0x000fda000bf05300 */
[----:B------:R-:W-:Y:S05]  /*ab70*/  @!P0 EXIT ;  /* 0x000000000000894d */ /* 0x000fea0003800000 */
[----:B------:R-:W-:Y:S05]  /*ab80*/  BRA `(.L_x_127) ;  /* 0x0000000000087947 */ /* 0x000fea0003800000 */
.L_x_126:
[----:B------:R-:W-:-:S13]  /*ab90*/  FSETP.NEU.AND P0, PT, R81, RZ, PT ;  /* 0x000000ff5100720b */ /* 0x000fda0003f0d000 */
[----:B------:R-:W-:Y:S05]  /*aba0*/  @!P0 EXIT ;  /* 0x000000000000894d */ /* 0x000fea0003800000 */
.L_x_127:
[----:B------:R-:W-:Y:S05]  /*abb0*/  BSYNC.RECONVERGENT B0 ;  /* 0x0000000000007941 */ /* 0x000fea0003800200 */
.L_x_124:
[----:B------:R-:W-:Y:S01]  /*abc0*/  ULEA UR4, UR51, UR48, 0x3 ;  /* 0x0000003033047291 */ /* 0x000fe2000f8e18ff */
[----:B------:R-:W-:-:S04]  /*abd0*/  DEPBAR.LE SB0, 0x0 ;  /* 0x000080000000791a */ /* 0x000fc80000000000 */
[----:B------:R-:W-:-:S04]  /*abe0*/  UIADD3 UR4, UPT, UPT, UR4, 0x50, URZ ;  /* 0x0000005004047890 */ /* 0x000fc8000fffe0ff */
[----:B------:R-:W-:-:S09]  /*abf0*/  UPRMT UR4, UR37, 0x654, UR4 ;  /* 0x0000065425047896 */ /* 0x000fd20008000004 */
[----:B------:R-:W-:Y:S01]  /*ac00*/  SYNCS.ARRIVE.TRANS64.RED.A1T0 RZ, [UR4], RZ ;  /* 0x000000ffffff79a7 */ /* 0x000fe20008100404 */
[----:B------:R-:W-:Y:S05]  /*ac10*/  EXIT ;  /* 0x000000000000794d */ /* 0x000fea0003800000 */
.L_x_19:
[----:B--2---:R2:W1:Y:S02]  /*ac20*/  SYNCS.PHASECHK.TRANS64.TRYWAIT P0, [R3+URZ+0xd0], R2 ;  /* 0x0000d002030075a7 */ /* 0x00446400080011ff */
[----:B-1----:R-:W-:Y:S05]  /*ac30*/  @!P0 NANOSLEEP.SYNCS 0x989680 ;  /* 0x009896800000895d */ /* 0x002fea0003900000 */
[----:B------:R-:W1:Y:S02]  /*ac40*/  @!P0 SYNCS.PHASECHK.TRANS64 P0, [R3+URZ+0xd0], R2 ;  /* 0x0000d002030085a7 */ /* 0x000e6400080010ff */
[----:B-1----:R-:W-:Y:S05]  /*ac50*/  @!P0 BRA `(.L_x_19) ;  /* 0xfffffffc00f08947 */ /* 0x002fea000383ffff */
[----:B------:R-:W-:Y:S05]  /*ac60*/  BRA `(.L_x_128) ;  /* 0xffffff6800487947 */ /* 0x000fea000383ffff */
.L_x_22:
[----:B-1----:R-:W-:-:S07]  /*ac70*/  MOV R2, UR33 ;  /* 0x0000002100027c02 */ /* 0x002fce0008000f00 */
.L_x_129:
[----:B-1----:R1:W2:Y:S02]  /*ac80*/  SYNCS.PHASECHK.TRANS64.TRYWAIT P0, [R2+URZ+0x18], R5 ;  /* 0x00001805020075a7 */ /* 0x0022a400080011ff */
[----:B--2---:R-:W-:Y:S05]  /*ac90*/  @!P0 NANOSLEEP.SYNCS 0x989680 ;  /* 0x009896800000895d */ /* 0x004fea0003900000 */
[----:B------:R-:W2:Y:S02]  /*aca0*/  @!P0 SYNCS.PHASECHK.TRANS64 P0, [R2+URZ+0x18], R5 ;  /* 0x00001805020085a7 */ /* 0x000ea400080010ff */
[----:B--2---:R-:W-:Y:S05]  /*acb0*/  @!P0 BRA `(.L_x_129) ;  /* 0xfffffffc00f08947 */ /* 0x004fea000383ffff */
[----:B------:R-:W-:Y:S05]  /*acc0*/  BRA `(.L_x_21) ;  /* 0xffffff6800987947 */ /* 0x000fea000383ffff */
.L_x_28:
[----:B-1----:R-:W-:-:S07]  /*acd0*/  MOV R2, UR17 ;  /* 0x0000001100027c02 */ /* 0x002fce0008000f00 */
.L_x_130:
[----:B-1----:R1:W2:Y:S02]  /*ace0*/  SYNCS.PHASECHK.TRANS64.TRYWAIT P0, [R2+URZ+0x18], R5 ;  /* 0x00001805020075a7 */ /* 0x0022a400080011ff */
[----:B--2---:R-:W-:Y:S05]  /*acf0*/  @!P0 NANOSLEEP.SYNCS 0x989680 ;  /* 0x009896800000895d */ /* 0x004fea0003900000 */
[----:B------:R-:W2:Y:S02]  /*ad00*/  @!P0 SYNCS.PHASECHK.TRANS64 P0, [R2+URZ+0x18], R5 ;  /* 0x00001805020085a7 */ /* 0x000ea400080010ff */
[----:B--2---:R-:W-:Y:S05]  /*ad10*/  @!P0 BRA `(.L_x_130) ;  /* 0xfffffffc00f08947 */ /* 0x004fea000383ffff */
[----:B------:R-:W-:Y:S05]  /*ad20*/  BRA `(.L_x_27) ;  /* 0xffffff6c00407947 */ /* 0x000fea000383ffff */
.L_x_32:
[----:B-1----:R1:W2:Y:S02]  /*ad30*/  SYNCS.PHASECHK.TRANS64.TRYWAIT P0, [R2+URZ+0x80], R3 ;  /* 0x00008003020075a7 */ /* 0x0022a400080011ff */
[----:B--2---:R-:W-:Y:S05]  /*ad40*/  @!P0 NANOSLEEP.SYNCS 0x989680 ;  /* 0x009896800000895d */ /* 0x004fea0003900000 */
[----:B------:R-:W2:Y:S02]  /*ad50*/  @!P0 SYNCS.PHASECHK.TRANS64 P0, [R2+URZ+0x80], R3 ;  /* 0x00008003020085a7 */ /* 0x000ea400080010ff */
[----:B--2---:R-:W-:Y:S05]  /*ad60*/  @!P0 BRA `(.L_x_32) ;  /* 0xfffffffc00f08947 */ /* 0x004fea000383ffff */
[----:B------:R-:W-:Y:S05]  /*ad70*/  BRA `(.L_x_131) ;  /* 0xffffff6c00d07947 */ /* 0x000fea000383ffff */
.L_x_36:
[----:B----4-:R-:W-:-:S07]  /*ad80*/  MOV R0, UR5 ;  /* 0x0000000500007c02 */ /* 0x010fce0008000f00 */
.L_x_132:
[----:B-1----:R1:W2:Y:S02]  /*ad90*/  SYNCS.PHASECHK.TRANS64.TRYWAIT P0, [R0+URZ], R3 ;  /* 0x00000003000075a7 */ /* 0x0022a400080011ff */
[----:B--2---:R-:W-:Y:S05]  /*ada0*/  @!P0 NANOSLEEP.SYNCS 0x989680 ;  /* 0x009896800000895d */ /* 0x004fea0003900000 */
[----:B------:R-:W2:Y:S02]  /*adb0*/  @!P0 SYNCS.PHASECHK.TRANS64 P0, [R0+URZ], R3 ;  /* 0x00000003000085a7 */ /* 0x000ea400080010ff */
[----:B--2---:R-:W-:Y:S05]  /*adc0*/  @!P0 BRA `(.L_x_132) ;  /* 0xfffffffc00f08947 */ /* 0x004fea000383ffff */
[----:B------:R-:W-:Y:S05]  /*add0*/  BRA `(.L_x_133) ;  /* 0xffffff7400407947 */ /* 0x000fea000383ffff */
.L_x_37:
[----:B----4-:R-:W-:-:S07]  /*ade0*/  MOV R0, UR5 ;  /* 0x0000000500007c02 */ /* 0x010fce0008000f00 */
.L_x_134:
[----:B-1----:R1:W2:Y:S02]  /*adf0*/  SYNCS.PHASECHK.TRANS64.TRYWAIT P0, [R0+URZ], R3 ;  /* 0x00000003000075a7 */ /* 0x0022a400080011ff */
[----:B--2---:R-:W-:Y:S05]  /*ae00*/  @!P0 NANOSLEEP.SYNCS 0x989680 ;  /* 0x009896800000895d */ /* 0x004fea0003900000 */
[----:B------:R-:W2:Y:S02]  /*ae10*/  @!P0 SYNCS.PHASECHK.TRANS64 P0, [R0+URZ], R3 ;  /* 0x00000003000085a7 */ /* 0x000ea400080010ff */
[----:B--2---:R-:W-:Y:S05]  /*ae20*/  @!P0 BRA `(.L_x_134) ;  /* 0xfffffffc00f08947 */ /* 0x004fea000383ffff */
[----:B------:R-:W-:Y:S05]  /*ae30*/  BRA `(.L_x_135) ;  /* 0xffffff74004c7947 */ /* 0x000fea000383ffff */
.L_x_40:
[----:B-1----:R1:W2:Y:S02]  /*ae40*/  SYNCS.PHASECHK.TRANS64.TRYWAIT P0, [R0+URZ+0xc0], R5 ;  /* 0x0000c005000075a7 */ /* 0x0022a400080011ff */
[----:B--2---:R-:W-:Y:S05]  /*ae50*/  @!P0 NANOSLEEP.SYNCS 0x989680 ;  /* 0x009896800000895d */ /* 0x004fea0003900000 */
[----:B------:R-:W2:Y:S02]  /*ae60*/  @!P0 SYNCS.PHASECHK.TRANS64 P0, [R0+URZ+0xc0], R5 ;  /* 0x0000c005000085a7 */ /* 0x000ea400080010ff */
[----:B--2---:R-:W-:Y:S05]  /*ae70*/  @!P0 BRA `(.L_x_40) ;  /* 0xfffffffc00f08947 */ /* 0x004fea000383ffff */
[----:B------:R-:W-:Y:S05]  /*ae80*/  BRA `(.L_x_136) ;  /* 0xffffff7400a87947 */ /* 0x000fea000383ffff */
.L_x_41:
[----:B------:R-:W-:-:S07]  /*ae90*/  MOV R0, UR5 ;  /* 0x0000000500007c02 */ /* 0x000fce0008000f00 */
.L_x_137:
[----:B-1----:R1:W2:Y:S02]  /*aea0*/  SYNCS.PHASECHK.TRANS64.TRYWAIT P0, [R0+URZ+0x90], R5 ;  /* 0x00009005000075a7 */ /* 0x0022a400080011ff */
[----:B--2---:R-:W-:Y:S05]  /*aeb0*/  @!P0 NANOSLEEP.SYNCS 0x989680 ;  /* 0x009896800000895d */ /* 0x004fea0003900000 */
[----:B------:R-:W2:Y:S02]  /*aec0*/  @!P0 SYNCS.PHASECHK.TRANS64 P0, [R0+URZ+0x90], R5 ;  /* 0x00009005000085a7 */ /* 0x000ea400080010ff */
[----:B--2---:R-:W-:Y:S05]  /*aed0*/  @!P0 BRA `(.L_x_137) ;  /* 0xfffffffc00f08947 */ /* 0x004fea000383ffff */
[----:B------:R-:W-:Y:S05]  /*aee0*/  BRA `(.L_x_138) ;  /* 0xffffff7400b87947 */ /* 0x000fea000383ffff */
.L_x_42:
[----:B-1----:R1:W2:Y:S02]  /*aef0*/  SYNCS.PHASECHK.TRANS64.TRYWAIT P1, [R0+URZ+0x80], R5 ;  /* 0x00008005000075a7 */ /* 0x0022a400080211ff */
[----:B--2---:R-:W-:Y:S05]  /*af00*/  @!P1 NANOSLEEP.SYNCS 0x989680 ;  /* 0x009896800000995d */ /* 0x004fea0003900000 */
[----:B------:R-:W2:Y:S02]  /*af10*/  @!P1 SYNCS.PHASECHK.TRANS64 P1, [R0+URZ+0x80], R5 ;  /* 0x00008005000095a7 */ /* 0x000ea400080210ff */
[----:B--2---:R-:W-:Y:S05]  /*af20*/  @!P1 BRA `(.L_x_42) ;  /* 0xfffffffc00f09947 */ /* 0x004fea000383ffff */
[----:B------:R-:W-:Y:S05]  /*af30*/  BRA `(.L_x_139) ;  /* 0xffffff7400e87947 */ /* 0x000fea000383ffff */
.L_x_45:
[----:B------:R-:W-:-:S07]  /*af40*/  MOV R0, UR5 ;  /* 0x0000000500007c02 */ /* 0x000fce0008000f00 */
.L_x_140:
[----:B-1----:R1:W2:Y:S02]  /*af50*/  SYNCS.PHASECHK.TRANS64.TRYWAIT P0, [R0+URZ+0x90], R3 ;  /* 0x00009003000075a7 */ /* 0x0022a400080011ff */
[----:B--2---:R-:W-:Y:S05]  /*af60*/  @!P0 NANOSLEEP.SYNCS 0x989680 ;  /* 0x009896800000895d */ /* 0x004fea0003900000 */
[----:B------:R-:W2:Y:S02]  /*af70*/  @!P0 SYNCS.PHASECHK.TRANS64 P0, [R0+URZ+0x90], R3 ;  /* 0x00009003000085a7 */ /* 0x000ea400080010ff */
[----:B--2---:R-:W-:Y:S05]  /*af80*/  @!P0 BRA `(.L_x_140) ;  /* 0xfffffffc00f08947 */ /* 0x004fea000383ffff */
[----:B------:R-:W-:Y:S05]  /*af90*/  BRA `(.L_x_44) ;  /* 0xffffff78003c7947 */ /* 0x000fea000383ffff */
.L_x_52:
[----:B-1----:R1:W2:Y:S02]  /*afa0*/  SYNCS.PHASECHK.TRANS64.TRYWAIT P1, [R0+URZ+0x80], R5 ;  /* 0x00008005000075a7 */ /* 0x0022a400080211ff */
[----:B--2---:R-:W-:Y:S05]  /*afb0*/  @!P1 NANOSLEEP.SYNCS 0x989680 ;  /* 0x009896800000995d */ /* 0x004fea0003900000 */
[----:B------:R-:W2:Y:S02]  /*afc0*/  @!P1 SYNCS.PHASECHK.TRANS64 P1, [R0+URZ+0x80], R5 ;  /* 0x00008005000095a7 */ /* 0x000ea400080210ff */
[----:B--2---:R-:W-:Y:S05]  /*afd0*/  @!P1 BRA `(.L_x_52) ;  /* 0xfffffffc00f09947 */ /* 0x004fea000383ffff */
[----:B------:R-:W-:Y:S05]  /*afe0*/  BRA `(.L_x_141) ;  /* 0xffffff7c00ac7947 */ /* 0x000fea000383ffff */
.L_x_53:
[----:B------:R-:W-:-:S07]  /*aff0*/  MOV R3, UR7 ;  /* 0x0000000700037c02 */ /* 0x000fce0008000f00 */
.L_x_142:
[----:B-1----:R1:W2:Y:S02]  /*b000*/  SYNCS.PHASECHK.TRANS64.TRYWAIT P0, [R3+URZ+0xb0], R0 ;  /* 0x0000b000030075a7 */ /* 0x0022a400080011ff */
[----:B--2---:R-:W-:Y:S05]  /*b010*/  @!P0 NANOSLEEP.SYNCS 0x989680 ;  /* 0x009896800000895d */ /* 0x004fea0003900000 */
[----:B------:R-:W2:Y:S02]  /*b020*/  @!P0 SYNCS.PHASECHK.TRANS64 P0, [R3+URZ+0xb0], R0 ;  /* 0x0000b000030085a7 */ /* 0x000ea400080010ff */
[----:B--2---:R-:W-:Y:S05]  /*b030*/  @!P0 BRA `(.L_x_142) ;  /* 0xfffffffc00f08947 */ /* 0x004fea000383ffff */
[----:B------:R-:W-:Y:S05]  /*b040*/  BRA `(.L_x_143) ;  /* 0xffffff7c00e47947 */ /* 0x000fea000383ffff */
.L_x_56:
[----:B------:R-:W-:Y:S07]  /*b050*/  MOV R0, UR6 ;  /* 0x0000000600007c02 */ /* 0x000fee0008000f00 */
.L_x_144:
[----:B-1----:R1:W2:Y:S02]  /*b060*/  SYNCS.PHASECHK.TRANS64.TRYWAIT P0, [R0+URZ], R3 ;  /* 0x00000003000075a7 */ /* 0x0022a400080011ff */
[----:B--2---:R-:W-:Y:S05]  /*b070*/  @!P0 NANOSLEEP.SYNCS 0x989680 ;  /* 0x009896800000895d */ /* 0x004fea0003900000 */
[----:B------:R-:W2:Y:S02]  /*b080*/  @!P0 SYNCS.PHASECHK.TRANS64 P0, [R0+URZ], R3 ;  /* 0x00000003000085a7 */ /* 0x000ea400080010ff */
[----:B--2---:R-:W-:Y:S05]  /*b090*/  @!P0 BRA `(.L_x_144) ;  /* 0xfffffffc00f08947 */ /* 0x004fea000383ffff */
[----:B------:R-:W-:Y:S05]  /*b0a0*/  BRA `(.L_x_55) ;  /* 0xffffff8000007947 */ /* 0x000fea000383ffff */
.L_x_59:
[----:B------:R-:W-:-:S07]  /*b0b0*/  MOV R0, UR6 ;  /* 0x0000000600007c02 */ /* 0x000fce0008000f00 */
.L_x_145:
[----:B--2---:R2:W4:Y:S02]  /*b0c0*/  SYNCS.PHASECHK.TRANS64.TRYWAIT P0, [R0+URZ], R3 ;  /* 0x00000003000075a7 */ /* 0x00452400080011ff */
[----:B----4-:R-:W-:Y:S05]  /*b0d0*/  @!P0 NANOSLEEP.SYNCS 0x989680 ;  /* 0x009896800000895d */ /* 0x010fea0003900000 */
[----:B------:R-:W4:Y:S02]  /*b0e0*/  @!P0 SYNCS.PHASECHK.TRANS64 P0, [R0+URZ], R3 ;  /* 0x00000003000085a7 */ /* 0x000f2400080010ff */
[----:B----4-:R-:W-:Y:S05]  /*b0f0*/  @!P0 BRA `(.L_x_145) ;  /* 0xfffffffc00f08947 */ /* 0x010fea000383ffff */
[----:B------:R-:W-:Y:S05]  /*b100*/  BRA `(.L_x_146) ;  /* 0xffffff8000dc7947 */ /* 0x000fea000383ffff */
.L_x_60:
[----:B------:R-:W-:-:S07]  /*b110*/  MOV R0, UR7 ;  /* 0x0000000700007c02 */ /* 0x000fce0008000f00 */
.L_x_147:
[----:B-1----:R1:W2:Y:S02]  /*b120*/  SYNCS.PHASECHK.TRANS64.TRYWAIT P0, [R0+URZ], R3 ;  /* 0x00000003000075a7 */ /* 0x0022a400080011ff */
[----:B--2---:R-:W-:Y:S05]  /*b130*/  @!P0 NANOSLEEP.SYNCS 0x989680 ;  /* 0x009896800000895d */ /* 0x004fea0003900000 */
[----:B------:R-:W2:Y:S02]  /*b140*/  @!P0 SYNCS.PHASECHK.TRANS64 P0, [R0+URZ], R3 ;  /* 0x00000003000085a7 */ /* 0x000ea400080010ff */
[----:B--2---:R-:W-:Y:S05]  /*b150*/  @!P0 BRA `(.L_x_147) ;  /* 0xfffffffc00f08947 */ /* 0x004fea000383ffff */
[----:B------:R-:W-:Y:S05]  /*b160*/  BRA `(.L_x_148) ;  /* 0xffffff8000e87947 */ /* 0x000fea000383ffff */
.L_x_65:
[----:B--2---:R2:W3:Y:S02]  /*b170*/  SYNCS.PHASECHK.TRANS64.TRYWAIT P0, [R0+URZ+0x80], R3 ;  /* 0x00008003000075a7 */ /* 0x0044e400080011ff */
[----:B---3--:R-:W-:Y:S05]  /*b180*/  @!P0 NANOSLEEP.SYNCS 0x989680 ;  /* 0x009896800000895d */ /* 0x008fea0003900000 */
[----:B------:R-:W3:Y:S02]  /*b190*/  @!P0 SYNCS.PHASECHK.TRANS64 P0, [R0+URZ+0x80], R3 ;  /* 0x00008003000085a7 */ /* 0x000ee400080010ff */
[----:B---3--:R-:W-:Y:S05]  /*b1a0*/  @!P0 BRA `(.L_x_65) ;  /* 0xfffffffc00f08947 */ /* 0x008fea000383ffff */
[----:B------:R-:W-:Y:S05]  /*b1b0*/  BRA `(.L_x_149) ;  /* 0xffffff8400f47947 */ /* 0x000fea000383ffff */
.L_x_68:
[----:B------:R-:W-:Y:S07]  /*b1c0*/  MOV R0, UR7 ;  /* 0x0000000700007c02 */ /* 0x000fee0008000f00 */
.L_x_150:
[----:B--2---:R2:W3:Y:S02]  /*b1d0*/  SYNCS.PHASECHK.TRANS64.TRYWAIT P0, [R0+URZ+0x78], R3 ;  /* 0x00007803000075a7 */ /* 0x0044e400080011ff */
[----:B---3--:R-:W-:Y:S05]  /*b1e0*/  @!P0 NANOSLEEP.SYNCS 0x989680 ;  /* 0x009896800000895d */ /* 0x008fea0003900000 */
[----:B------:R-:W3:Y:S02]  /*b1f0*/  @!P0 SYNCS.PHASECHK.TRANS64 P0, [R0+URZ+0x78], R3 ;  /* 0x00007803000085a7 */ /* 0x000ee400080010ff */
[----:B---3--:R-:W-:Y:S05]  /*b200*/  @!P0 BRA `(.L_x_150) ;  /* 0xfffffffc00f08947 */ /* 0x008fea000383ffff */
[----:B------:R-:W-:Y:S05]  /*b210*/  BRA `(.L_x_67) ;  /* 0xffffff8800d47947 */ /* 0x000fea000383ffff */
.L_x_71:
[----:B------:R-:W-:Y:S07]  /*b220*/  MOV R3, UR7 ;  /* 0x0000000700037c02 */ /* 0x000fee0008000f00 */
.L_x_151:
[----:B-1----:R1:W2:Y:S02]  /*b230*/  SYNCS.PHASECHK.TRANS64.TRYWAIT P0, [R3+URZ+0x50], R12 ;  /* 0x0000500c030075a7 */ /* 0x0022a400080011ff */
[----:B--2---:R-:W-:Y:S05]  /*b240*/  @!P0 NANOSLEEP.SYNCS 0x989680 ;  /* 0x009896800000895d */ /* 0x004fea0003900000 */
[----:B------:R-:W2:Y:S02]  /*b250*/  @!P0 SYNCS.PHASECHK.TRANS64 P0, [R3+URZ+0x50], R12 ;  /* 0x0000500c030085a7 */ /* 0x000ea400080010ff */
[----:B--2---:R-:W-:Y:S05]  /*b260*/  @!P0 BRA `(.L_x_151) ;  /* 0xfffffffc00f08947 */ /* 0x004fea000383ffff */
[----:B------:R-:W-:Y:S05]  /*b270*/  BRA `(.L_x_152) ;  /* 0xffffff8c004c7947 */ /* 0x000fea000383ffff */
.L_x_72:
[----:B-1----:R-:W-:Y:S07]  /*b280*/  MOV R3, UR7 ;  /* 0x0000000700037c02 */ /* 0x002fee0008000f00 */
.L_x_153:
[----:B-1----:R1:W2:Y:S02]  /*b290*/  SYNCS.PHASECHK.TRANS64.TRYWAIT P0, [R3+URZ+0x58], R12 ;  /* 0x0000580c030075a7 */ /* 0x0022a400080011ff */
[----:B--2---:R-:W-:Y:S05]  /*b2a0*/  @!P0 NANOSLEEP.SYNCS 0x989680 ;  /* 0x009896800000895d */ /* 0x004fea0003900000 */
[----:B------:R-:W2:Y:S02]  /*b2b0*/  @!P0 SYNCS.PHASECHK.TRANS64 P0, [R3+URZ+0x58], R12 ;  /* 0x0000580c030085a7 */ /* 0x000ea400080010ff */
[----:B--2---:R-:W-:Y:S05]  /*b2c0*/  @!P0 BRA `(.L_x_153) ;  /* 0xfffffffc00f08947 */ /* 0x004fea000383ffff */
[----:B------:R-:W-:Y:S05]  /*b2d0*/  BRA `(.L_x_154) ;  /* 0xffffff8c00887947 */ /* 0x000fea000383ffff */
.L_x_73:
[----:B-1----:R-:W-:Y:S07]  /*b2e0*/  MOV R3, UR7 ;  /* 0x0000000700037c02 */ /* 0x002fee0008000f00 */
.L_x_155:
[----:B-1----:R1:W2:Y:S02]  /*b2f0*/  SYNCS.PHASECHK.TRANS64.TRYWAIT P0, [R3+URZ+0x60], R12 ;  /* 0x0000600c030075a7 */ /* 0x0022a400080011ff */
[----:B--2---:R-:W-:Y:S05]  /*b300*/  @!P0 NANOSLEEP.SYNCS 0x989680 ;  /* 0x009896800000895d */ /* 0x004fea0003900000 */
[----:B------:R-:W2:Y:S02]  /*b310*/  @!P0 SYNCS.PHASECHK.TRANS64 P0, [R3+URZ+0x60], R12 ;  /* 0x0000600c030085a7 */ /* 0x000ea400080010ff */
[----:B--2---:R-:W-:Y:S05]  /*b320*/  @!P0 BRA `(.L_x_155) ;  /* 0xfffffffc00f08947 */ /* 0x004fea000383ffff */
[----:B------:R-:W-:Y:S05]  /*b330*/  BRA `(.L_x_156) ;  /* 0xffffff8c00d07947 */ /* 0x000fea000383ffff */
.L_x_74:
[----:B------:R-:W-:Y:S07]  /*b340*/  MOV R3, UR7 ;  /* 0x0000000700037c02 */ /* 0x000fee0008000f00 */
.L_x_157:
[----:B-1----:R1:W2:Y:S02]  /*b350*/  SYNCS.PHASECHK.TRANS64.TRYWAIT P0, [R3+URZ+0x68], R12 ;  /* 0x0000680c030075a7 */ /* 0x0022a400080011ff */
[----:B--2---:R-:W-:Y:S05]  /*b360*/  @!P0 NANOSLEEP.SYNCS 0x989680 ;  /* 0x009896800000895d */ /* 0x004fea0003900000 */
[----:B------:R-:W2:Y:S02]  /*b370*/  @!P0 SYNCS.PHASECHK.TRANS64 P0, [R3+URZ+0x68], R12 ;  /* 0x0000680c030085a7 */ /* 0x000ea400080010ff */
[----:B--2---:R-:W-:Y:S05]  /*b380*/  @!P0 BRA `(.L_x_157) ;  /* 0xfffffffc00f08947 */ /* 0x004fea000383ffff */
[----:B------:R-:W-:Y:S05]  /*b390*/  BRA `(.L_x_158) ;  /* 0xffffff9000587947 */ /* 0x000fea000383ffff */
.L_x_76:
[----:B------:R-:W-:-:S07]  /*b3a0*/  MOV R0, UR7 ;  /* 0x0000000700007c02 */ /* 0x000fce0008000f00 */
.L_x_159:
[----:B-1----:R1:W3:Y:S02]  /*b3b0*/  SYNCS.PHASECHK.TRANS64.TRYWAIT P0, [R0+URZ+0x50], R3 ;  /* 0x00005003000075a7 */ /* 0x0022e400080011ff */
[----:B---3--:R-:W-:Y:S05]  /*b3c0*/  @!P0 NANOSLEEP.SYNCS 0x989680 ;  /* 0x009896800000895d */ /* 0x008fea0003900000 */
[----:B------:R-:W3:Y:S02]  /*b3d0*/  @!P0 SYNCS.PHASECHK.TRANS64 P0, [R0+URZ+0x50], R3 ;  /* 0x00005003000085a7 */ /* 0x000ee400080010ff */
[----:B---3--:R-:W-:Y:S05]  /*b3e0*/  @!P0 BRA `(.L_x_159) ;  /* 0xfffffffc00f08947 */ /* 0x008fea000383ffff */
[----:B------:R-:W-:Y:S05]  /*b3f0*/  BRA `(.L_x_160) ;  /* 0xffffff9000c87947 */ /* 0x000fea000383ffff */
.L_x_77:
[----:B-1----:R-:W-:-:S07]  /*b400*/  MOV R0, UR7 ;  /* 0x0000000700007c02 */ /* 0x002fce0008000f00 */
.L_x_161:
[----:B-1----:R1:W3:Y:S02]  /*b410*/  SYNCS.PHASECHK.TRANS64.TRYWAIT P0, [R0+URZ+0x58], R3 ;  /* 0x00005803000075a7 */ /* 0x0022e400080011ff */
[----:B---3--:R-:W-:Y:S05]  /*b420*/  @!P0 NANOSLEEP.SYNCS 0x989680 ;  /* 0x009896800000895d */ /* 0x008fea0003900000 */
[----:B------:R-:W3:Y:S02]  /*b430*/  @!P0 SYNCS.PHASECHK.TRANS64 P0, [R0+URZ+0x58], R3 ;  /* 0x00005803000085a7 */ /* 0x000ee400080010ff */
[----:B---3--:R-:W-:Y:S05]  /*b440*/  @!P0 BRA `(.L_x_161) ;  /* 0xfffffffc00f08947 */ /* 0x008fea000383ffff */
[----:B------:R-:W-:Y:S05]  /*b450*/  BRA `(.L_x_162) ;  /* 0xffffff9000b87947 */ /* 0x000fea000383ffff */
.L_x_78:
[----:B-1----:R-:W-:-:S07]  /*b460*/  MOV R0, UR7 ;  /* 0x0000000700007c02 */ /* 0x002fce0008000f00 */
.L_x_163:
[----:B-1----:R1:W3:Y:S02]  /*b470*/  SYNCS.PHASECHK.TRANS64.TRYWAIT P0, [R0+URZ+0x60], R3 ;  /* 0x00006003000075a7 */ /* 0x0022e400080011ff */
[----:B---3--:R-:W-:Y:S05]  /*b480*/  @!P0 NANOSLEEP.SYNCS 0x989680 ;  /* 0x009896800000895d */ /* 0x008fea0003900000 */
[----:B------:R-:W3:Y:S02]  /*b490*/  @!P0 SYNCS.PHASECHK.TRANS64 P0, [R0+URZ+0x60], R3 ;  /* 0x00006003000085a7 */ /* 0x000ee400080010ff */
[----:B---3--:R-:W-:Y:S05]  /*b4a0*/  @!P0 BRA `(.L_x_163) ;  /* 0xfffffffc00f08947 */ /* 0x008fea000383ffff */
[----:B------:R-:W-:Y:S05]  /*b4b0*/  BRA `(.L_x_164) ;  /* 0xffffff9000a87947 */ /* 0x000fea000383ffff */
.L_x_80:
[----:B--2---:R2:W4:Y:S02]  /*b4c0*/  SYNCS.PHASECHK.TRANS64.TRYWAIT P0, [R0+URZ+0x80], R3 ;  /* 0x00008003000075a7 */ /* 0x00452400080011ff */
[----:B----4-:R-:W-:Y:S05]  /*b4d0*/  @!P0 NANOSLEEP.SYNCS 0x989680 ;  /* 0x009896800000895d */ /* 0x010fea0003900000 */
[----:B------:R-:W4:Y:S02]  /*b4e0*/  @!P0 SYNCS.PHASECHK.TRANS64 P0, [R0+URZ+0x80], R3 ;  /* 0x00008003000085a7 */ /* 0x000f2400080010ff */
[----:B----4-:R-:W-:Y:S05]  /*b4f0*/  @!P0 BRA `(.L_x_80) ;  /* 0xfffffffc00f08947 */ /* 0x010fea000383ffff */
[----:B------:R-:W-:Y:S05]  /*b500*/  BRA `(.L_x_165) ;  /* 0xffffff94007c7947 */ /* 0x000fea000383ffff */
.L_x_91:
[----:B-1----:R-:W-:Y:S04]  /*b510*/  MOV R3, UR48 ;  /* 0x0000003000037c02 */ /* 0x002fe80008000f00 */
[----:B------:R1:W3:Y:S03]  /*b520*/  SYNCS.PHASECHK.TRANS64.TRYWAIT P1, [R3+URZ+0x30], R4 ;  /* 0x00003004030075a7 */ /* 0x0002e600080211ff */
[----:B---3--:R-:W-:Y:S05]  /*b530*/  @!P1 NANOSLEEP.SYNCS 0x989680 ;  /* 0x009896800000995d */ /* 0x008fea0003900000 */
[----:B------:R-:W3:Y:S02]  /*b540*/  @!P1 SYNCS.PHASECHK.TRANS64 P1, [R3+URZ+0x30], R4 ;  /* 0x00003004030095a7 */ /* 0x000ee400080210ff */
[----:B---3--:R-:W-:Y:S05]  /*b550*/  @!P1 BRA `(.L_x_91) ;  /* 0xfffffffc00ec9947 */ /* 0x008fea000383ffff */
[----:B------:R-:W-:Y:S05]  /*b560*/  BRA `(.L_x_90) ;  /* 0xffffffa000d07947 */ /* 0x000fea000383ffff */
.L_x_93:
[----:B-1----:R1:W4:Y:S02]  /*b570*/  SYNCS.PHASECHK.TRANS64.TRYWAIT P0, [R87+URZ+0xa0], R0 ;  /* 0x0000a000570075a7 */ /* 0x00232400080011ff */
[----:B----4-:R-:W-:Y:S05]  /*b580*/  @!P0 NANOSLEEP.SYNCS 0x989680 ;  /* 0x009896800000895d */ /* 0x010fea0003900000 */
[----:B------:R-:W4:Y:S02]  /*b590*/  @!P0 SYNCS.PHASECHK.TRANS64 P0, [R87+URZ+0xa0], R0 ;  /* 0x0000a000570085a7 */ /* 0x000f2400080010ff */
[----:B----4-:R-:W-:Y:S05]  /*b5a0*/  @!P0 BRA `(.L_x_93) ;  /* 0xfffffffc00f08947 */ /* 0x010fea000383ffff */
[----:B------:R-:W-:Y:S05]  /*b5b0*/  BRA `(.L_x_92) ;  /* 0xffffffa400307947 */ /* 0x000fea000383ffff */
.L_x_102:
[----:B--2---:R2:W3:Y:S02]  /*b5c0*/  SYNCS.PHASECHK.TRANS64.TRYWAIT P0, [R3+URZ+0x30], R0 ;  /* 0x00003000030075a7 */ /* 0x0044e400080011ff */
[----:B---3--:R-:W-:Y:S05]  /*b5d0*/  @!P0 NANOSLEEP.SYNCS 0x989680 ;  /* 0x009896800000895d */ /* 0x008fea0003900000 */
[----:B------:R-:W3:Y:S02]  /*b5e0*/  @!P0 SYNCS.PHASECHK.TRANS64 P0, [R3+URZ+0x30], R0 ;  /* 0x00003000030085a7 */ /* 0x000ee400080010ff */
[----:B---3--:R-:W-:Y:S05]  /*b5f0*/  @!P0 BRA `(.L_x_102) ;  /* 0xfffffffc00f08947 */ /* 0x008fea000383ffff */
[----:B------:R-:W-:Y:S05]  /*b600*/  BRA `(.L_x_101) ;  /* 0xffffffb400f87947 */ /* 0x000fea000383ffff */
.L_x_110:
[----:B--2---:R2:W3:Y:S02]  /*b610*/  SYNCS.PHASECHK.TRANS64.TRYWAIT P0, [R0+URZ+0x30], R7 ;  /* 0x00003007000075a7 */ /* 0x0044e400080011ff */
[----:B---3--:R-:W-:Y:S05]  /*b620*/  @!P0 NANOSLEEP.SYNCS 0x989680 ;  /* 0x009896800000895d */ /* 0x008fea0003900000 */
[----:B------:R-:W3:Y:S02]  /*b630*/  @!P0 SYNCS.PHASECHK.TRANS64 P0, [R0+URZ+0x30], R7 ;  /* 0x00003007000085a7 */ /* 0x000ee400080010ff */
[----:B---3--:R-:W-:Y:S05]  /*b640*/  @!P0 BRA `(.L_x_110) ;  /* 0xfffffffc00f08947 */ /* 0x008fea000383ffff */
[----:B------:R-:W-:Y:S05]  /*b650*/  BRA `(.L_x_109) ;  /* 0xffffffc800ec7947 */ /* 0x000fea000383ffff */
.L_x_118:
[----:B-1----:R1:W2:Y:S02]  /*b660*/  SYNCS.PHASECHK.TRANS64.TRYWAIT P0, [R3+URZ+0x30], R0 ;  /* 0x00003000030075a7 */ /* 0x0022a400080011ff */
[----:B--2---:R-:W-:Y:S05]  /*b670*/  @!P0 NANOSLEEP.SYNCS 0x989680 ;  /* 0x009896800000895d */ /* 0x004fea0003900000 */
[----:B------:R-:W2:Y:S02]  /*b680*/  @!P0 SYNCS.PHASECHK.TRANS64 P0, [R3+URZ+0x30], R0 ;  /* 0x00003000030085a7 */ /* 0x000ea400080010ff */
[----:B--2---:R-:W-:Y:S05]  /*b690*/  @!P0 BRA `(.L_x_118) ;  /* 0xfffffffc00f08947 */ /* 0x004fea000383ffff */
[----:B------:R-:W-:Y:S05]  /*b6a0*/  BRA `(.L_x_117) ;  /* 0xffffffdc00e07947 */ /* 0x000fea000383ffff */
        .weak           $__internal_0_$__cuda_sm10x_tcgen05_guardrail_trap_col_being_dealloced_not_returned_by_alloc
        .type           $__internal_0_$__cuda_sm10x_tcgen05_guardrail_trap_col_being_dealloced_not_returned_by_alloc,@function
        .size           $__internal_0_$__cuda_sm10x_tcgen05_guardrail_trap_col_being_dealloced_not_returned_by_alloc,($__internal_1_$__cuda_sm10x_tcgen05_guardrail_trap_phase_invalid_during_alloc - $__internal_0_$__cuda_sm10x_tcgen05_guardrail_trap_col_being_dealloced_not_returned_by_alloc)
$__internal_0_$__cuda_sm10x_tcgen05_guardrail_trap_col_being_dealloced_not_returned_by_alloc:
[----:B------:R-:W-:Y:S05]  /*b6b0*/  BPT.TRAP 0x1 ;  /* 0x000000040000795c */ /* 0x000fea0000300000 */
[----:B------:R-:W-:-:S04]  /*b6c0*/  HFMA2 R3, -RZ, RZ, 0, 0 ;  /* 0x00000000ff037431 */ /* 0x000fc800000001ff */
[----:B------:R-:W-:Y:S05]  /*b6d0*/  RET.REL.NODEC R2 `(_ZN7cutlass13device_kernelINS_4gemm6kernel13GemmUniversalIN4cute5tupleIJiiiiEEENS1_10collective13CollectiveMmaINS1_35MainloopSm100TmaUmmaWarpSpecializedILi3ELi2ELi2ENS5_IJNS4_1CILi1EEESB_SB_EEEEENS5_IJNSA_ILi128EEENSA_ILi256EEENSA_ILi64EEEEEENS_6half_tENS5_IJlSB_lEEESI_SJ_NS4_8TiledMMAINS4_8MMA_AtomIJNS4_20SM100_MMA_F16BF16_SSISI_SI_fLi128ELi256ELNS4_4UMMA5MajorE0ELSO_0ELNSN_7ScaleInE0ELSP_0EEEEEENS4_6LayoutISC_NS5_IJNSA_ILi0EEEST_ST_EEEEENS5_IJNS4_10UnderscoreESW_SW_EEEEENS4_13SM90_TMA_LOADENS4_14ComposedLayoutINS4_7SwizzleILi3ELi4ELi3EEENS4_18smem_ptr_flag_bitsILi16EEENSS_INS5_IJNSA_ILi8EEESG_EEENS5_IJSG_SB_EEEEEEEvNS4_8identityESZ_S19_vS1A_EENS_8epilogue10collective18CollectiveEpilogueINS1C_23Sm100TmaWarpSpecializedILi4ELi2ELi64ELb1ELb0EEEJSH_NS5_IJNSS_ISE_SB_EENSS_ISG_SB_EEEEESI_SJ_SI_SJ_NS1C_6fusion15FusionCallbacksIS1G_NS1K_17LinearCombinationISI_fSI_fLNS_15FloatRoundStyleE2EEESH_S1J_JEEENS4_5SM1004TMEM4LOAD26SM100_TMEM_LOAD_32dp32b64xESZ_S19_NS4_39AutoVectorizingCopyWithAssumedAlignmentILi128EEENS4_14SM90_TMA_STOREES19_S1V_S1V_EEEvvEEEEvNT_6ParamsE) ;  /* 0xffffff4802487950 */ /* 0x000fea0003c3ffff */
        .weak           $__internal_1_$__cuda_sm10x_tcgen05_guardrail_trap_phase_invalid_during_alloc
        .type           $__internal_1_$__cuda_sm10x_tcgen05_guardrail_trap_phase_invalid_during_alloc,@function
        .size           $__internal_1_$__cuda_sm10x_tcgen05_guardrail_trap_phase_invalid_during_alloc,($__internal_2_$__cuda_sm10x_tcgen05_guardrail_trap_unallocated_columns_being_dealloced - $__internal_1_$__cuda_sm10x_tcgen05_guardrail_trap_phase_invalid_during_alloc)
$__internal_1_$__cuda_sm10x_tcgen05_guardrail_trap_phase_invalid_during_alloc:
[----:B------:R-:W-:Y:S05]  /*b6e0*/  BPT.TRAP 0x1 ;  /* 0x000000040000795c */ /* 0x000fea0000300000 */
[----:B------:R-:W-:-:S04]  /*b6f0*/  MOV R3, 0x0 ;  /* 0x0000000000037802 */ /* 0x000fc80000000f00 */
[----:B------:R-:W-:Y:S05]  /*b700*/  RET.REL.NODEC R2 `(_ZN7cutlass13device_kernelINS_4gemm6kernel13GemmUniversalIN4cute5tupleIJiiiiEEENS1_10collective13CollectiveMmaINS1_35MainloopSm100TmaUmmaWarpSpecializedILi3ELi2ELi2ENS5_IJNS4_1CILi1EEESB_SB_EEEEENS5_IJNSA_ILi128EEENSA_ILi256EEENSA_ILi64EEEEEENS_6half_tENS5_IJlSB_lEEESI_SJ_NS4_8TiledMMAINS4_8MMA_AtomIJNS4_20SM100_MMA_F16BF16_SSISI_SI_fLi128ELi256ELNS4_4UMMA5MajorE0ELSO_0ELNSN_7ScaleInE0ELSP_0EEEEEENS4_6LayoutISC_NS5_IJNSA_ILi0EEEST_ST_EEEEENS5_IJNS4_10UnderscoreESW_SW_EEEEENS4_13SM90_TMA_LOADENS4_14ComposedLayoutINS4_7SwizzleILi3ELi4ELi3EEENS4_18smem_ptr_flag_bitsILi16EEENSS_INS5_IJNSA_ILi8EEESG_EEENS5_IJSG_SB_EEEEEEEvNS4_8identityESZ_S19_vS1A_EENS_8epilogue10collective18CollectiveEpilogueINS1C_23Sm100TmaWarpSpecializedILi4ELi2ELi64ELb1ELb0EEEJSH_NS5_IJNSS_ISE_SB_EENSS_ISG_SB_EEEEESI_SJ_SI_SJ_NS1C_6fusion15FusionCallbacksIS1G_NS1K_17LinearCombinationISI_fSI_fLNS_15FloatRoundStyleE2EEESH_S1J_JEEENS4_5SM1004TMEM4LOAD26SM100_TMEM_LOAD_32dp32b64xESZ_S19_NS4_39AutoVectorizingCopyWithAssumedAlignmentILi128EEENS4_14SM90_TMA_STOREES19_S1V_S1V_EEEvvEEEEvNT_6ParamsE) ;  /* 0xffffff48023c7950 */ /* 0x000fea0003c3ffff */
        .weak           $__internal_2_$__cuda_sm10x_tcgen05_guardrail_trap_unallocated_columns_being_dealloced
        .type           $__internal_2_$__cuda_sm10x_tcgen05_guardrail_trap_unallocated_columns_being_dealloced,@function
        .size           $__internal_2_$__cuda_sm10x_tcgen05_guardrail_trap_unallocated_columns_being_dealloced,(.L_x_167 - $__internal_2_$__cuda_sm10x_tcgen05_guardrail_trap_unallocated_columns_being_dealloced)
$__internal_2_$__cuda_sm10x_tcgen05_guardrail_trap_unallocated_columns_being_dealloced:
[----:B------:R-:W-:Y:S05]  /*b710*/  BPT.TRAP 0x1 ;  /* 0x000000040000795c */ /* 0x000fea0000300000 */
[----:B------:R-:W-:-:S04]  /*b720*/  HFMA2 R3, -RZ, RZ, 0, 0 ;  /* 0x00000000ff037431 */ /* 0x000fc800000001ff */
[----:B------:R-:W-:Y:S05]  /*b730*/  RET.REL.NODEC R2 `(_ZN7cutlass13device_kernelINS_4gemm6kernel13GemmUniversalIN4cute5tupleIJiiiiEEENS1_10collective13CollectiveMmaINS1_35MainloopSm100TmaUmmaWarpSpecializedILi3ELi2ELi2ENS5_IJNS4_1CILi1EEESB_SB_EEEEENS5_IJNSA_ILi128EEENSA_ILi256EEENSA_ILi64EEEEEENS_6half_tENS5_IJlSB_lEEESI_SJ_NS4_8TiledMMAINS4_8MMA_AtomIJNS4_20SM100_MMA_F16BF16_SSISI_SI_fLi128ELi256ELNS4_4UMMA5MajorE0ELSO_0ELNSN_7ScaleInE0ELSP_0EEEEEENS4_6LayoutISC_NS5_IJNSA_ILi0EEEST_ST_EEEEENS5_IJNS4_10UnderscoreESW_SW_EEEEENS4_13SM90_TMA_LOADENS4_14ComposedLayoutINS4_7SwizzleILi3ELi4ELi3EEENS4_18smem_ptr_flag_bitsILi16EEENSS_INS5_IJNSA_ILi8EEESG_EEENS5_IJSG_SB_EEEEEEEvNS4_8identityESZ_S19_vS1A_EENS_8epilogue10collective18CollectiveEpilogueINS1C_23Sm100TmaWarpSpecializedILi4ELi2ELi64ELb1ELb0EEEJSH_NS5_IJNSS_ISE_SB_EENSS_ISG_SB_EEEEESI_SJ_SI_SJ_NS1C_6fusion15FusionCallbacksIS1G_NS1K_17LinearCombinationISI_fSI_fLNS_15FloatRoundStyleE2EEESH_S1J_JEEENS4_5SM1004TMEM4LOAD26SM100_TMEM_LOAD_32dp32b64xESZ_S19_NS4_39AutoVectorizingCopyWithAssumedAlignmentILi128EEENS4_14SM90_TMA_STOREES19_S1V_S1V_EEEvvEEEEvNT_6ParamsE) ;  /* 0xffffff4802307950 */ /* 0x000fea0003c3ffff */
.L_x_166:
[----:B------:R-:W-:-:S00]  /*b740*/  BRA `(.L_x_166) ;  /* 0xfffffffc00fc7947 */ /* 0x000fc0000383ffff */
[----:B------:R-:W-:-:S00]  /*b750*/  NOP ;  /* 0x0000000000007918 */ /* 0x000fc00000000000 */
        /* <DEDUP_REMOVED lines=10> */
.L_x_167:


//--------------------- .nv.global.init           --------------------------
	.section	.nv.global.init,"aw",@progbits
.nv.global.init:
	.type		$str$27,@object
	.size		$str$27,($str$28 - $str$27)
$str$27:
        /*0000*/ 	.byte	0x28, 0x61, 0x64, 0x64, 0x72, 0x65, 0x73, 0x73, 0x20, 0x26, 0x20, 0x6d, 0x61, 0x73, 0x6b, 0x29
        /*0010*/ 	.byte	0x20, 0x3d, 0x3d, 0x20, 0x30, 0x00
	.type		$str$28,@object
	.size		$str$28,($str$26 - $str$28)
$str$28:
        /*0016*/ 	.byte	0x2f, 0x74, 0x6d, 0x70, 0x2f, 0x63, 0x75, 0x74, 0x6c, 0x61, 0x73, 0x73, 0x5f, 0x73, 0x77, 0x65
        /*0026*/ 	.byte	0x65, 0x70, 0x5f, 0x73, 0x72, 0x63, 0x2f, 0x69, 0x6e, 0x63, 0x6c, 0x75, 0x64, 0x65, 0x2f, 0x63
        /*0036*/ 	.byte	0x75, 0x74, 0x65, 0x2f, 0x70, 0x6f, 0x69, 0x6e, 0x74, 0x65, 0x72, 0x5f, 0x66, 0x6c, 0x61, 0x67
        /*0046*/ 	.byte	0x67, 0x65, 0x64, 0x2e, 0x68, 0x70, 0x70, 0x00
	.type		$str$26,@object
	.size		$str$26,($str$25 - $str$26)
$str$26:
        /*004e*/ 	.byte	0x2f, 0x74, 0x6d, 0x70, 0x2f, 0x63, 0x75, 0x74, 0x6c, 0x61, 0x73, 0x73, 0x5f, 0x73, 0x77, 0x65
        /*005e*/ 	.byte	0x65, 0x70, 0x5f, 0x73, 0x72, 0x63, 0x2f, 0x69, 0x6e, 0x63, 0x6c, 0x75, 0x64, 0x65, 0x2f, 0x63
        /*006e*/ 	.byte	0x75, 0x74, 0x65, 0x2f, 0x61, 0x74, 0x6f, 0x6d, 0x2f, 0x63, 0x6f, 0x70, 0x79, 0x5f, 0x74, 0x72
        /*007e*/ 	.byte	0x61, 0x69, 0x74, 0x73, 0x5f, 0x73, 0x6d, 0x31, 0x30, 0x30, 0x2e, 0x68, 0x70, 0x70, 0x00
	.type		$str$25,@object
	.size		$str$25,(__unnamed_1 - $str$25)
$str$25:
        /*008d*/ 	.byte	0x28, 0x28, 0x75, 0x69, 0x6e, 0x74, 0x33, 0x32, 0x5f, 0x74, 0x28, 0x74, 0x68, 0x72, 0x65, 0x61
        /*009d*/ 	.byte	0x64, 0x49, 0x64, 0x78, 0x2e, 0x78, 0x29, 0x20, 0x2f, 0x20, 0x33, 0x32, 0x29, 0x20, 0x25, 0x20
        /*00ad*/ 	.byte	0x34, 0x29, 0x20, 0x3d, 0x3d, 0x20, 0x28, 0x28, 0x28, 0x74, 0x6d, 0x65, 0x6d, 0x5f, 0x61, 0x64
        /*00bd*/ 	.byte	0x64, 0x72, 0x20, 0x3e, 0x3e, 0x20, 0x31, 0x36, 0x29, 0x20, 0x2f, 0x20, 0x33, 0x32, 0x29, 0x20
        /*00cd*/ 	.byte	0x25, 0x20, 0x34, 0x29, 0x00
	.type		__unnamed_1,@object
	.size		__unnamed_1,(__unnamed_2 - __unnamed_1)
__unnamed_1:
        /*00d2*/ 	.byte	0x61, 0x75, 0x74, 0x6f, 0x20, 0x63, 0x75, 0x74, 0x65, 0x3a, 0x3a, 0x61, 0x73, 0x5f, 0x70, 0x6f
        /* <DEDUP_REMOVED lines=24> */
        /*0262*/ 	.byte	0x3e, 0x3e, 0x3e, 0x3e, 0x5d, 0x00
	.type		__unnamed_2,@object
	.size		__unnamed_2,(.L_2 - __unnamed_2)
__unnamed_2:
        /* <DEDUP_REMOVED lines=43> */
        /*0518*/ 	.byte	0x74, 0x65, 0x3a, 0x3a, 0x43, 0x3c, 0x30, 0x3e, 0x3e, 0x3e, 0x3e, 0x5d, 0x00
.L_2:


//--------------------- .nv.shared._ZN7cutlass13device_kernelINS_4gemm6kernel13GemmUniversalIN4cute5tupleIJiiiiEEENS1_10collective13CollectiveMmaINS1_35MainloopSm100TmaUmmaWarpSpecializedILi3ELi2ELi2ENS5_IJNS4_1CILi1EEESB_SB_EEEEENS5_IJNSA_ILi128EEENSA_ILi256EEENSA_ILi64EEEEEENS_6half_tENS5_IJlSB_lEEESI_SJ_NS4_8TiledMMAINS4_8MMA_AtomIJNS4_20SM100_MMA_F16BF16_SSISI_SI_fLi128ELi256ELNS4_4UMMA5MajorE0ELSO_0ELNSN_7ScaleInE0ELSP_0EEEEEENS4_6LayoutISC_NS5_IJNSA_ILi0EEEST_ST_EEEEENS5_IJNS4_10UnderscoreESW_SW_EEEEENS4_13SM90_TMA_LOADENS4_14ComposedLayoutINS4_7SwizzleILi3ELi4ELi3EEENS4_18smem_ptr_flag_bitsILi16EEENSS_INS5_IJNSA_ILi8EEESG_EEENS5_IJSG_SB_EEEEEEEvNS4_8identityESZ_S19_vS1A_EENS_8epilogue10collective18CollectiveEpilogueINS1C_23Sm100TmaWarpSpecializedILi4ELi2ELi64ELb1ELb0EEEJSH_NS5_IJNSS_ISE_SB_EENSS_ISG_SB_EEEEESI_SJ_SI_SJ_NS1C_6fusion15FusionCallbacksIS1G_NS1K_17LinearCombinationISI_fSI_fLNS_15FloatRoundStyleE2EEESH_S1J_JEEENS4_5SM1004TMEM4LOAD26SM100_TMEM_LOAD_32dp32b64xESZ_S19_NS4_39AutoVectorizingCopyWithAssumedAlignmentILi128EEENS4_14SM90_TMA_STOREES19_S1V_S1V_EEEvvEEEEvNT_6ParamsE --------------------------
	.section	.nv.shared._ZN7cutlass13device_kernelINS_4gemm6kernel13GemmUniversalIN4cute5tupleIJiiiiEEENS1_10collective13CollectiveMmaINS1_35MainloopSm100TmaUmmaWarpSpecializedILi3ELi2ELi2ENS5_IJNS4_1CILi1EEESB_SB_EEEEENS5_IJNSA_ILi128EEENSA_ILi256EEENSA_ILi64EEEEEENS_6half_tENS5_IJlSB_lEEESI_SJ_NS4_8TiledMMAINS4_8MMA_AtomIJNS4_20SM100_MMA_F16BF16_SSISI_SI_fLi128ELi256ELNS4_4UMMA5MajorE0ELSO_0ELNSN_7ScaleInE0ELSP_0EEEEEENS4_6LayoutISC_NS5_IJNSA_ILi0EEEST_ST_EEEEENS5_IJNS4_10UnderscoreESW_SW_EEEEENS4_13SM90_TMA_LOADENS4_14ComposedLayoutINS4_7SwizzleILi3ELi4ELi3EEENS4_18smem_ptr_flag_bitsILi16EEENSS_INS5_IJNSA_ILi8EEESG_EEENS5_IJSG_SB_EEEEEEEvNS4_8identityESZ_S19_vS1A_EENS_8epilogue10collective18CollectiveEpilogueINS1C_23Sm100TmaWarpSpecializedILi4ELi2ELi64ELb1ELb0EEEJSH_NS5_IJNSS_ISE_SB_EENSS_ISG_SB_EEEEESI_SJ_SI_SJ_NS1C_6fusion15FusionCallbacksIS1G_NS1K_17LinearCombinationISI_fSI_fLNS_15FloatRoundStyleE2EEESH_S1J_JEEENS4_5SM1004TMEM4LOAD26SM100_TMEM_LOAD_32dp32b64xESZ_S19_NS4_39AutoVectorizingCopyWithAssumedAlignmentILi128EEENS4_14SM90_TMA_STOREES19_S1V_S1V_EEEvvEEEEvNT_6ParamsE,"aw",@nobits
	.sectionflags	@""
	.align	16
	.zero		1024


//--------------------- .nv.shared.reserved.0     --------------------------
	.section	.nv.shared.reserved.0,"aw",@nobits
	.weak		__nv_reservedSMEM_offset_0_alias
	.size		__nv_reservedSMEM_offset_0_alias, 0, 64
	.other		__nv_reservedSMEM_offset_0_alias,@"STO_CUDA_RESERVED_SHARED STV_DEFAULT"
__nv_reservedSMEM_offset_0_alias:
	.zero		0
.nv.shared.reserved.0:
	.zero		64
	.weak		__nv_reservedSMEM_tcgen05_partition
	.type		__nv_reservedSMEM_tcgen05_partition,@object
	.size		__nv_reservedSMEM_tcgen05_partition,(.L_0 - __nv_reservedSMEM_tcgen05_partition)
__nv_reservedSMEM_tcgen05_partition:
	.zero		32
.L_0:


//--------------------- .nv.global                --------------------------
	.section	.nv.global,"aw",@nobits
.nv.global:
	.type		_ZN40_INTERNAL_325f79e7_4_k_cu_33b35e72_105574cute1_E,@object
	.size		_ZN40_INTERNAL_325f79e7_4_k_cu_33b35e72_105574cute1_E,(_ZN40_INTERNAL_325f79e7_4_k_cu_33b35e72_105574cuda3std3__45__cpo6cbeginE - _ZN40_INTERNAL_325f79e7_4_k_cu_33b35e72_105574cute1_E)
_ZN40_INTERNAL_325f79e7_4_k_cu_33b35e72_105574cute1_E:
	.zero		1
	.type		_ZN40_INTERNAL_325f79e7_4_k_cu_33b35e72_105574cuda3std3__45__cpo6cbeginE,@object
	.size		_ZN40_INTERNAL_325f79e7_4_k_cu_33b35e72_105574cuda3std3__45__cpo6cbeginE,(_ZN40_INTERNAL_325f79e7_4_k_cu_33b35e72_105574cuda3std3__48in_placeE - _ZN40_INTERNAL_325f79e7_4_k_cu_33b35e72_105574cuda3std3__45__cpo6cbeginE)
_ZN40_INTERNAL_325f79e7_4_k_cu_33b35e72_105574cuda3std3__45__cpo6cbeginE:
	.zero		1
	.type		_ZN40_INTERNAL_325f79e7_4_k_cu_33b35e72_105574cuda3std3__48in_placeE,@object
	.size		_ZN40_INTERNAL_325f79e7_4_k_cu_33b35e72_105574cuda3std3__48in_placeE,(_ZN40_INTERNAL_325f79e7_4_k_cu_33b35e72_105574cuda3std6ranges3__45__cpo9iter_moveE - _ZN40_INTERNAL_325f79e7_4_k_cu_33b35e72_105574cuda3std3__48in_placeE)
_ZN40_INTERNAL_325f79e7_4_k_cu_33b35e72_105574cuda3std3__48in_placeE:
	.zero		1
	.type		_ZN40_INTERNAL_325f79e7_4_k_cu_33b35e72_105574cuda3std6ranges3__45__cpo9iter_moveE,@object
	.size		_ZN40_INTERNAL_325f79e7_4_k_cu_33b35e72_105574cuda3std6ranges3__45__cpo9iter_moveE,(_ZN40_INTERNAL_325f79e7_4_k_cu_33b35e72_105574cuda3std3__45__cpo5beginE - _ZN40_INTERNAL_325f79e7_4_k_cu_33b35e72_105574cuda3std6ranges3__45__cpo9iter_moveE)
_ZN40_INTERNAL_325f79e7_4_k_cu_33b35e72_105574cuda3std6ranges3__45__cpo9iter_moveE:
	.zero		1
	.type		_ZN40_INTERNAL_325f79e7_4_k_cu_33b35e72_105574cuda3std3__45__cpo5beginE,@object
	.size		_ZN40_INTERNAL_325f79e7_4_k_cu_33b35e72_105574cuda3std3__45__cpo5beginE,(_ZN40_INTERNAL_325f79e7_4_k_cu_33b35e72_105574cuda3std3__442_GLOBAL__N__325f79e7_4_k_cu_33b35e72_105576ignoreE - _ZN40_INTERNAL_325f79e7_4_k_cu_33b35e72_105574cuda3std3__45__cpo5beginE)
_ZN40_INTERNAL_325f79e7_4_k_cu_33b35e72_105574cuda3std3__45__cpo5beginE:
	.zero		1
	.type		_ZN40_INTERNAL_325f79e7_4_k_cu_33b35e72_105574cuda3std3__442_GLOBAL__N__325f79e7_4_k_cu_33b35e72_105576ignoreE,@object
	.size		_ZN40_INTERNAL_325f79e7_4_k_cu_33b35e72_105574cuda3std3__442_GLOBAL__N__325f79e7_4_k_cu_33b35e72_105576ignoreE,(_ZN40_INTERNAL_325f79e7_4_k_cu_33b35e72_105574cute7productE - _ZN40_INTERNAL_325f79e7_4_k_cu_33b35e72_105574cuda3std3__442_GLOBAL__N__325f79e7_4_k_cu_33b35e72_105576ignoreE)
_ZN40_INTERNAL_325f79e7_4_k_cu_33b35e72_105574cuda3std3__442_GLOBAL__N__325f79e7_4_k_cu_33b35e72_105576ignoreE:
	.zero		1
	.type		_ZN40_INTERNAL_325f79e7_4_k_cu_33b35e72_105574cute7productE,@object
	.size		_ZN40_INTERNAL_325f79e7_4_k_cu_33b35e72_105574cute7productE,(_ZN40_INTERNAL_325f79e7_4_k_cu_33b35e72_105574cuda3std3__45__cpo3endE - _ZN40_INTERNAL_325f79e7_4_k_cu_33b35e72_105574cute7productE)
_ZN40_INTERNAL_325f79e7_4_k_cu_33b35e72_105574cute7productE:
	.zero		1
	.type		_ZN40_INTERNAL_325f79e7_4_k_cu_33b35e72_105574cuda3std3__45__cpo3endE,@object
	.size		_ZN40_INTERNAL_325f79e7_4_k_cu_33b35e72_105574cuda3std3__45__cpo3endE,(_ZN40_INTERNAL_325f79e7_4_k_cu_33b35e72_105574cuda3std3__419piecewise_constructE - _ZN40_INTERNAL_325f79e7_4_k_cu_33b35e72_105574cuda3std3__45__cpo3endE)
_ZN40_INTERNAL_325f79e7_4_k_cu_33b35e72_105574cuda3std3__45__cpo3endE:
	.zero		1
	.type		_ZN40_INTERNAL_325f79e7_4_k_cu_33b35e72_105574cuda3std3__419piecewise_constructE,@object
	.size		_ZN40_INTERNAL_325f79e7_4_k_cu_33b35e72_105574cuda3std3__419piecewise_constructE,(_ZN40_INTERNAL_325f79e7_4_k_cu_33b35e72_105574cuda3std3__45__cpo4cendE - _ZN40_INTERNAL_325f79e7_4_k_cu_33b35e72_105574cuda3std3__419piecewise_constructE)
_ZN40_INTERNAL_325f79e7_4_k_cu_33b35e72_105574cuda3std3__419piecewise_constructE:
	.zero		1
	.type		_ZN40_INTERNAL_325f79e7_4_k_cu_33b35e72_105574cuda3std3__45__cpo4cendE,@object
	.size		_ZN40_INTERNAL_325f79e7_4_k_cu_33b35e72_105574cuda3std3__45__cpo4cendE,(_ZN40_INTERNAL_325f79e7_4_k_cu_33b35e72_105574cuda3std6ranges3__45__cpo4swapE - _ZN40_INTERNAL_325f79e7_4_k_cu_33b35e72_105574cuda3std3__45__cpo4cendE)
_ZN40_INTERNAL_325f79e7_4_k_cu_33b35e72_105574cuda3std3__45__cpo4cendE:
	.zero		1
	.type		_ZN40_INTERNAL_325f79e7_4_k_cu_33b35e72_105574cuda3std6ranges3__45__cpo4swapE,@object
	.size		_ZN40_INTERNAL_325f79e7_4_k_cu_33b35e72_105574cuda3std6ranges3__45__cpo4swapE,(.L_10 - _ZN40_INTERNAL_325f79e7_4_k_cu_33b35e72_105574cuda3std6ranges3__45__cpo4swapE)
_ZN40_INTERNAL_325f79e7_4_k_cu_33b35e72_105574cuda3std6ranges3__45__cpo4swapE:
	.zero		1
.L_10:


//--------------------- .nv.constant0._ZN7cutlass13device_kernelINS_4gemm6kernel13GemmUniversalIN4cute5tupleIJiiiiEEENS1_10collective13CollectiveMmaINS1_35MainloopSm100TmaUmmaWarpSpecializedILi3ELi2ELi2ENS5_IJNS4_1CILi1EEESB_SB_EEEEENS5_IJNSA_ILi128EEENSA_ILi256EEENSA_ILi64EEEEEENS_6half_tENS5_IJlSB_lEEESI_SJ_NS4_8TiledMMAINS4_8MMA_AtomIJNS4_20SM100_MMA_F16BF16_SSISI_SI_fLi128ELi256ELNS4_4UMMA5MajorE0ELSO_0ELNSN_7ScaleInE0ELSP_0EEEEEENS4_6LayoutISC_NS5_IJNSA_ILi0EEEST_ST_EEEEENS5_IJNS4_10UnderscoreESW_SW_EEEEENS4_13SM90_TMA_LOADENS4_14ComposedLayoutINS4_7SwizzleILi3ELi4ELi3EEENS4_18smem_ptr_flag_bitsILi16EEENSS_INS5_IJNSA_ILi8EEESG_EEENS5_IJSG_SB_EEEEEEEvNS4_8identityESZ_S19_vS1A_EENS_8epilogue10collective18CollectiveEpilogueINS1C_23Sm100TmaWarpSpecializedILi4ELi2ELi64ELb1ELb0EEEJSH_NS5_IJNSS_ISE_SB_EENSS_ISG_SB_EEEEESI_SJ_SI_SJ_NS1C_6fusion15FusionCallbacksIS1G_NS1K_17LinearCombinationISI_fSI_fLNS_15FloatRoundStyleE2EEESH_S1J_JEEENS4_5SM1004TMEM4LOAD26SM100_TMEM_LOAD_32dp32b64xESZ_S19_NS4_39AutoVectorizingCopyWithAssumedAlignmentILi128EEENS4_14SM90_TMA_STOREES19_S1V_S1V_EEEvvEEEEvNT_6ParamsE --------------------------
	.section	.nv.constant0._ZN7cutlass13device_kernelINS_4gemm6kernel13GemmUniversalIN4cute5tupleIJiiiiEEENS1_10collective13CollectiveMmaINS1_35MainloopSm100TmaUmmaWarpSpecializedILi3ELi2ELi2ENS5_IJNS4_1CILi1EEESB_SB_EEEEENS5_IJNSA_ILi128EEENSA_ILi256EEENSA_ILi64EEEEEENS_6half_tENS5_IJlSB_lEEESI_SJ_NS4_8TiledMMAINS4_8MMA_AtomIJNS4_20SM100_MMA_F16BF16_SSISI_SI_fLi128ELi256ELNS4_4UMMA5MajorE0ELSO_0ELNSN_7ScaleInE0ELSP_0EEEEEENS4_6LayoutISC_NS5_IJNSA_ILi0EEEST_ST_EEEEENS5_IJNS4_10UnderscoreESW_SW_EEEEENS4_13SM90_TMA_LOADENS4_14ComposedLayoutINS4_7SwizzleILi3ELi4ELi3EEENS4_18smem_ptr_flag_bitsILi16EEENSS_INS5_IJNSA_ILi8EEESG_EEENS5_IJSG_SB_EEEEEEEvNS4_8identityESZ_S19_vS1A_EENS_8epilogue10collective18CollectiveEpilogueINS1C_23Sm100TmaWarpSpecializedILi4ELi2ELi64ELb1ELb0EEEJSH_NS5_IJNSS_ISE_SB_EENSS_ISG_SB_EEEEESI_SJ_SI_SJ_NS1C_6fusion15FusionCallbacksIS1G_NS1K_17LinearCombinationISI_fSI_fLNS_15FloatRoundStyleE2EEESH_S1J_JEEENS4_5SM1004TMEM4LOAD26SM100_TMEM_LOAD_32dp32b64xESZ_S19_NS4_39AutoVectorizingCopyWithAssumedAlignmentILi128EEENS4_14SM90_TMA_STOREES19_S1V_S1V_EEEvvEEEEvNT_6ParamsE,"a",@progbits
	.sectionflags	@""
	.align	4
.nv.constant0._ZN7cutlass13device_kernelINS_4gemm6kernel13GemmUniversalIN4cute5tupleIJiiiiEEENS1_10collective13CollectiveMmaINS1_35MainloopSm100TmaUmmaWarpSpecializedILi3ELi2ELi2ENS5_IJNS4_1CILi1EEESB_SB_EEEEENS5_IJNSA_ILi128EEENSA_ILi256EEENSA_ILi64EEEEEENS_6half_tENS5_IJlSB_lEEESI_SJ_NS4_8TiledMMAINS4_8MMA_AtomIJNS4_20SM100_MMA_F16BF16_SSISI_SI_fLi128ELi256ELNS4_4UMMA5MajorE0ELSO_0ELNSN_7ScaleInE0ELSP_0EEEEEENS4_6LayoutISC_NS5_IJNSA_ILi0EEEST_ST_EEEEENS5_IJNS4_10UnderscoreESW_SW_EEEEENS4_13SM90_TMA_LOADENS4_14ComposedLayoutINS4_7SwizzleILi3ELi4ELi3EEENS4_18smem_ptr_flag_bitsILi16EEENSS_INS5_IJNSA_ILi8EEESG_EEENS5_IJSG_SB_EEEEEEEvNS4_8identityESZ_S19_vS1A_EENS_8epilogue10collective18CollectiveEpilogueINS1C_23Sm100TmaWarpSpecializedILi4ELi2ELi64ELb1ELb0EEEJSH_NS5_IJNSS_ISE_SB_EENSS_ISG_SB_EEEEESI_SJ_SI_SJ_NS1C_6fusion15FusionCallbacksIS1G_NS1K_17LinearCombinationISI_fSI_fLNS_15FloatRoundStyleE2EEESH_S1J_JEEENS4_5SM1004TMEM4LOAD26SM100_TMEM_LOAD_32dp32b64xESZ_S19_NS4_39AutoVectorizingCopyWithAssumedAlignmentILi128EEENS4_14SM90_TMA_STOREES19_S1V_S1V_EEEvvEEEEvNT_6ParamsE:
	.zero		2944


//--------------------- SYMBOLS --------------------------

	.type		.nv.reservedSmem.offset0,@object
	.size		.nv.reservedSmem.offset0,0x4
	.type		.nv.reservedSmem.cap,@object
	.size		.nv.reservedSmem.cap,0x4
	.type		__assertfail,@function
